//
// Generated by NVIDIA NVVM Compiler
//
// Compiler Build ID: CL-36424714
// Cuda compilation tools, release 13.0, V13.0.88
// Based on NVVM 20.0.0
//

.version 9.0
.target sm_100
.address_size 64

	// .globl	yadif_uchar

.visible .entry yadif_uchar(
	.param .u64 .ptr .align 1 yadif_uchar_param_0,
	.param .u64 yadif_uchar_param_1,
	.param .u64 yadif_uchar_param_2,
	.param .u64 yadif_uchar_param_3,
	.param .u32 yadif_uchar_param_4,
	.param .u32 yadif_uchar_param_5,
	.param .u32 yadif_uchar_param_6,
	.param .u32 yadif_uchar_param_7,
	.param .u32 yadif_uchar_param_8,
	.param .u32 yadif_uchar_param_9,
	.param .u32 yadif_uchar_param_10,
	.param .u8 yadif_uchar_param_11
)
{
	.reg .pred 	%p<11>;
	.reg .b16 	%rs<16>;
	.reg .b32 	%r<246>;
	.reg .b32 	%f<15>;
	.reg .b64 	%rd<14>;

	ld.param.u64 	%rd5, [yadif_uchar_param_0];
	ld.param.u64 	%rd3, [yadif_uchar_param_2];
	ld.param.u32 	%r39, [yadif_uchar_param_4];
	ld.param.u32 	%r40, [yadif_uchar_param_5];
	ld.param.u32 	%r36, [yadif_uchar_param_6];
	ld.param.u32 	%r37, [yadif_uchar_param_9];
	ld.param.u32 	%r38, [yadif_uchar_param_10];
	ld.param.s8 	%rs1, [yadif_uchar_param_11];
	cvta.to.global.u64 	%rd1, %rd5;
	mov.u32 	%r42, %ctaid.x;
	mov.u32 	%r43, %ntid.x;
	mov.u32 	%r44, %tid.x;
	mad.lo.s32 	%r1, %r42, %r43, %r44;
	mov.u32 	%r45, %ctaid.y;
	mov.u32 	%r46, %ntid.y;
	mov.u32 	%r47, %tid.y;
	mad.lo.s32 	%r48, %r45, %r46, %r47;
	setp.ge.s32 	%p1, %r1, %r39;
	setp.ge.s32 	%p2, %r48, %r40;
	or.pred  	%p3, %p1, %p2;
	@%p3 bra 	$L__BB0_10;
	and.b32  	%r49, %r48, 1;
	setp.ne.s32 	%p4, %r49, %r37;
	@%p4 bra 	$L__BB0_3;
	cvt.rn.f32.s32 	%f13, %r1;
	cvt.rn.f32.u32 	%f14, %r48;
	tex.2d.v4.u32.f32 	{%r237, %r238, %r239, %r240}, [%rd3, {%f13, %f14}];
	mad.lo.s32 	%r241, %r36, %r48, %r1;
	cvt.s64.s32 	%rd10, %r241;
	add.s64 	%rd11, %rd1, %rd10;
	st.global.u8 	[%rd11], %r237;
	bra.uni 	$L__BB0_10;
$L__BB0_3:
	add.s32 	%r50, %r1, -3;
	cvt.rn.f32.s32 	%f4, %r50;
	add.s32 	%r51, %r48, -1;
	cvt.rn.f32.s32 	%f1, %r51;
	tex.2d.v4.u32.f32 	{%r3, %r52, %r53, %r54}, [%rd3, {%f4, %f1}];
	add.s32 	%r55, %r1, -2;
	cvt.rn.f32.s32 	%f5, %r55;
	tex.2d.v4.u32.f32 	{%r56, %r57, %r58, %r59}, [%rd3, {%f5, %f1}];
	add.s32 	%r60, %r1, -1;
	cvt.rn.f32.s32 	%f6, %r60;
	tex.2d.v4.u32.f32 	{%r61, %r62, %r63, %r64}, [%rd3, {%f6, %f1}];
	cvt.rn.f32.s32 	%f2, %r1;
	tex.2d.v4.u32.f32 	{%r65, %r66, %r67, %r68}, [%rd3, {%f2, %f1}];
	add.s32 	%r69, %r1, 1;
	cvt.rn.f32.s32 	%f7, %r69;
	tex.2d.v4.u32.f32 	{%r70, %r71, %r72, %r73}, [%rd3, {%f7, %f1}];
	add.s32 	%r74, %r1, 2;
	cvt.rn.f32.s32 	%f8, %r74;
	tex.2d.v4.u32.f32 	{%r4, %r75, %r76, %r77}, [%rd3, {%f8, %f1}];
	add.s32 	%r78, %r1, 3;
	cvt.rn.f32.s32 	%f9, %r78;
	tex.2d.v4.u32.f32 	{%r5, %r79, %r80, %r81}, [%rd3, {%f9, %f1}];
	add.s32 	%r82, %r48, 1;
	cvt.rn.f32.u32 	%f3, %r82;
	tex.2d.v4.u32.f32 	{%r6, %r83, %r84, %r85}, [%rd3, {%f4, %f3}];
	tex.2d.v4.u32.f32 	{%r7, %r86, %r87, %r88}, [%rd3, {%f5, %f3}];
	tex.2d.v4.u32.f32 	{%r89, %r90, %r91, %r92}, [%rd3, {%f6, %f3}];
	tex.2d.v4.u32.f32 	{%r93, %r94, %r95, %r96}, [%rd3, {%f2, %f3}];
	tex.2d.v4.u32.f32 	{%r97, %r98, %r99, %r100}, [%rd3, {%f7, %f3}];
	tex.2d.v4.u32.f32 	{%r101, %r102, %r103, %r104}, [%rd3, {%f8, %f3}];
	tex.2d.v4.u32.f32 	{%r8, %r105, %r106, %r107}, [%rd3, {%f9, %f3}];
	and.b32  	%r9, %r65, 255;
	and.b32  	%r10, %r93, 255;
	add.s32 	%r244, %r10, %r9;
	and.b32  	%r12, %r61, 255;
	and.b32  	%r13, %r89, 255;
	sub.s32 	%r108, %r12, %r13;
	abs.s32 	%r109, %r108;
	sub.s32 	%r110, %r9, %r10;
	abs.s32 	%r111, %r110;
	add.s32 	%r112, %r111, %r109;
	and.b32  	%r14, %r70, 255;
	and.b32  	%r15, %r97, 255;
	sub.s32 	%r113, %r14, %r15;
	abs.s32 	%r114, %r113;
	add.s32 	%r243, %r112, %r114;
	and.b32  	%r17, %r56, 255;
	sub.s32 	%r115, %r17, %r10;
	abs.s32 	%r116, %r115;
	sub.s32 	%r117, %r12, %r15;
	abs.s32 	%r118, %r117;
	add.s32 	%r119, %r118, %r116;
	and.b32  	%r18, %r101, 255;
	sub.s32 	%r120, %r9, %r18;
	abs.s32 	%r121, %r120;
	add.s32 	%r19, %r119, %r121;
	setp.ge.u32 	%p5, %r19, %r243;
	@%p5 bra 	$L__BB0_5;
	add.s32 	%r122, %r15, %r12;
	and.b32  	%r123, %r3, 255;
	sub.s32 	%r124, %r123, %r15;
	abs.s32 	%r125, %r124;
	sub.s32 	%r126, %r17, %r18;
	abs.s32 	%r127, %r126;
	add.s32 	%r128, %r127, %r125;
	and.b32  	%r129, %r8, 255;
	sub.s32 	%r130, %r12, %r129;
	abs.s32 	%r131, %r130;
	add.s32 	%r132, %r128, %r131;
	setp.lt.u32 	%p6, %r132, %r19;
	add.s32 	%r133, %r18, %r17;
	selp.b32 	%r244, %r133, %r122, %p6;
	min.u32 	%r243, %r132, %r19;
$L__BB0_5:
	and.b32  	%r24, %r7, 255;
	sub.s32 	%r134, %r9, %r24;
	abs.s32 	%r135, %r134;
	sub.s32 	%r136, %r14, %r13;
	abs.s32 	%r137, %r136;
	add.s32 	%r138, %r137, %r135;
	and.b32  	%r25, %r4, 255;
	sub.s32 	%r139, %r25, %r10;
	abs.s32 	%r140, %r139;
	add.s32 	%r26, %r138, %r140;
	setp.ge.u32 	%p7, %r26, %r243;
	@%p7 bra 	$L__BB0_7;
	add.s32 	%r141, %r13, %r14;
	and.b32  	%r142, %r6, 255;
	sub.s32 	%r143, %r14, %r142;
	abs.s32 	%r144, %r143;
	sub.s32 	%r145, %r25, %r24;
	abs.s32 	%r146, %r145;
	add.s32 	%r147, %r146, %r144;
	and.b32  	%r148, %r5, 255;
	sub.s32 	%r149, %r148, %r13;
	abs.s32 	%r150, %r149;
	add.s32 	%r151, %r147, %r150;
	setp.lt.u32 	%p8, %r151, %r26;
	add.s32 	%r152, %r24, %r25;
	selp.b32 	%r244, %r152, %r141, %p8;
$L__BB0_7:
	ld.param.u64 	%rd13, [yadif_uchar_param_3];
	ld.param.u64 	%rd12, [yadif_uchar_param_1];
	setp.eq.s32 	%p9, %r37, %r38;
	selp.b64 	%rd6, %rd3, %rd12, %p9;
	selp.b64 	%rd7, %rd13, %rd3, %p9;
	tex.2d.v4.u32.f32 	{%r153, %r154, %r155, %r156}, [%rd12, {%f2, %f1}];
	tex.2d.v4.u32.f32 	{%r157, %r158, %r159, %r160}, [%rd12, {%f2, %f3}];
	add.s32 	%r161, %r48, -2;
	cvt.rn.f32.s32 	%f10, %r161;
	tex.2d.v4.u32.f32 	{%r162, %r163, %r164, %r165}, [%rd6, {%f2, %f10}];
	cvt.rn.f32.u32 	%f11, %r48;
	tex.2d.v4.u32.f32 	{%r166, %r167, %r168, %r169}, [%rd6, {%f2, %f11}];
	add.s32 	%r170, %r48, 2;
	cvt.rn.f32.u32 	%f12, %r170;
	tex.2d.v4.u32.f32 	{%r171, %r172, %r173, %r174}, [%rd6, {%f2, %f12}];
	tex.2d.v4.u32.f32 	{%r175, %r176, %r177, %r178}, [%rd7, {%f2, %f10}];
	tex.2d.v4.u32.f32 	{%r179, %r180, %r181, %r182}, [%rd7, {%f2, %f11}];
	tex.2d.v4.u32.f32 	{%r183, %r184, %r185, %r186}, [%rd7, {%f2, %f12}];
	tex.2d.v4.u32.f32 	{%r187, %r188, %r189, %r190}, [%rd13, {%f2, %f1}];
	tex.2d.v4.u32.f32 	{%r191, %r192, %r193, %r194}, [%rd13, {%f2, %f3}];
	shr.u32 	%r29, %r244, 1;
	and.b32  	%r195, %r162, 255;
	and.b32  	%r196, %r175, 255;
	add.s32 	%r30, %r196, %r195;
	and.b32  	%r197, %r166, 255;
	and.b32  	%r198, %r179, 255;
	cvt.u16.u32 	%rs2, %r166;
	and.b16  	%rs3, %rs2, 255;
	cvt.u16.u32 	%rs4, %r179;
	and.b16  	%rs5, %rs4, 255;
	add.s16 	%rs6, %rs5, %rs3;
	shr.u16 	%rs7, %rs6, 1;
	cvt.u32.u16 	%r31, %rs7;
	and.b32  	%r199, %r171, 255;
	and.b32  	%r200, %r183, 255;
	add.s32 	%r32, %r200, %r199;
	sub.s32 	%r201, %r197, %r198;
	abs.s32 	%r202, %r201;
	and.b32  	%r203, %r153, 255;
	sub.s32 	%r204, %r203, %r9;
	abs.s32 	%r205, %r204;
	and.b32  	%r206, %r157, 255;
	sub.s32 	%r207, %r206, %r10;
	abs.s32 	%r208, %r207;
	cvt.u16.u32 	%rs8, %r205;
	cvt.u16.u32 	%rs9, %r208;
	add.s16 	%rs10, %rs9, %rs8;
	shr.u16 	%rs11, %rs10, 1;
	cvt.u32.u16 	%r209, %rs11;
	and.b32  	%r210, %r187, 255;
	sub.s32 	%r211, %r210, %r9;
	abs.s32 	%r212, %r211;
	and.b32  	%r213, %r191, 255;
	sub.s32 	%r214, %r10, %r213;
	abs.s32 	%r215, %r214;
	cvt.u16.u32 	%rs12, %r212;
	cvt.u16.u32 	%rs13, %r215;
	add.s16 	%rs14, %rs13, %rs12;
	shr.u16 	%rs15, %rs14, 1;
	cvt.u32.u16 	%r216, %rs15;
	max.u32 	%r217, %r202, %r209;
	max.u32 	%r245, %r217, %r216;
	setp.ne.s16 	%p10, %rs1, 0;
	@%p10 bra 	$L__BB0_9;
	shr.u32 	%r218, %r32, 1;
	shr.u32 	%r219, %r30, 1;
	sub.s32 	%r220, %r31, %r10;
	sub.s32 	%r221, %r31, %r9;
	sub.s32 	%r222, %r219, %r9;
	sub.s32 	%r223, %r218, %r10;
	min.s32 	%r224, %r222, %r223;
	max.s32 	%r225, %r220, %r221;
	max.s32 	%r226, %r225, %r224;
	max.s32 	%r227, %r222, %r223;
	min.s32 	%r228, %r220, %r221;
	min.s32 	%r229, %r228, %r227;
	neg.s32 	%r230, %r226;
	max.s32 	%r231, %r245, %r229;
	max.s32 	%r245, %r231, %r230;
$L__BB0_9:
	add.s32 	%r232, %r245, %r31;
	min.u32 	%r233, %r232, %r29;
	sub.s32 	%r234, %r31, %r245;
	max.s32 	%r235, %r234, %r233;
	mad.lo.s32 	%r236, %r36, %r48, %r1;
	cvt.s64.s32 	%rd8, %r236;
	add.s64 	%rd9, %rd1, %rd8;
	st.global.u8 	[%rd9], %r235;
$L__BB0_10:
	ret;

}
	// .globl	yadif_ushort
.visible .entry yadif_ushort(
	.param .u64 .ptr .align 1 yadif_ushort_param_0,
	.param .u64 yadif_ushort_param_1,
	.param .u64 yadif_ushort_param_2,
	.param .u64 yadif_ushort_param_3,
	.param .u32 yadif_ushort_param_4,
	.param .u32 yadif_ushort_param_5,
	.param .u32 yadif_ushort_param_6,
	.param .u32 yadif_ushort_param_7,
	.param .u32 yadif_ushort_param_8,
	.param .u32 yadif_ushort_param_9,
	.param .u32 yadif_ushort_param_10,
	.param .u8 yadif_ushort_param_11
)
{
	.reg .pred 	%p<11>;
	.reg .b16 	%rs<8>;
	.reg .b32 	%r<250>;
	.reg .b32 	%f<15>;
	.reg .b64 	%rd<14>;

	ld.param.u64 	%rd5, [yadif_ushort_param_0];
	ld.param.u64 	%rd3, [yadif_ushort_param_2];
	ld.param.u32 	%r39, [yadif_ushort_param_4];
	ld.param.u32 	%r40, [yadif_ushort_param_5];
	ld.param.u32 	%r36, [yadif_ushort_param_6];
	ld.param.u32 	%r37, [yadif_ushort_param_9];
	ld.param.u32 	%r38, [yadif_ushort_param_10];
	ld.param.s8 	%rs1, [yadif_ushort_param_11];
	cvta.to.global.u64 	%rd1, %rd5;
	mov.u32 	%r42, %ctaid.x;
	mov.u32 	%r43, %ntid.x;
	mov.u32 	%r44, %tid.x;
	mad.lo.s32 	%r1, %r42, %r43, %r44;
	mov.u32 	%r45, %ctaid.y;
	mov.u32 	%r46, %ntid.y;
	mov.u32 	%r47, %tid.y;
	mad.lo.s32 	%r48, %r45, %r46, %r47;
	setp.ge.s32 	%p1, %r1, %r39;
	setp.ge.s32 	%p2, %r48, %r40;
	or.pred  	%p3, %p1, %p2;
	@%p3 bra 	$L__BB1_10;
	and.b32  	%r49, %r48, 1;
	setp.ne.s32 	%p4, %r49, %r37;
	@%p4 bra 	$L__BB1_3;
	cvt.rn.f32.s32 	%f13, %r1;
	cvt.rn.f32.u32 	%f14, %r48;
	tex.2d.v4.u32.f32 	{%r241, %r242, %r243, %r244}, [%rd3, {%f13, %f14}];
	mad.lo.s32 	%r245, %r36, %r48, %r1;
	mul.wide.s32 	%rd10, %r245, 2;
	add.s64 	%rd11, %rd1, %rd10;
	st.global.u16 	[%rd11], %r241;
	bra.uni 	$L__BB1_10;
$L__BB1_3:
	add.s32 	%r50, %r1, -3;
	cvt.rn.f32.s32 	%f4, %r50;
	add.s32 	%r51, %r48, -1;
	cvt.rn.f32.s32 	%f1, %r51;
	tex.2d.v4.u32.f32 	{%r3, %r52, %r53, %r54}, [%rd3, {%f4, %f1}];
	add.s32 	%r55, %r1, -2;
	cvt.rn.f32.s32 	%f5, %r55;
	tex.2d.v4.u32.f32 	{%r56, %r57, %r58, %r59}, [%rd3, {%f5, %f1}];
	add.s32 	%r60, %r1, -1;
	cvt.rn.f32.s32 	%f6, %r60;
	tex.2d.v4.u32.f32 	{%r61, %r62, %r63, %r64}, [%rd3, {%f6, %f1}];
	cvt.rn.f32.s32 	%f2, %r1;
	tex.2d.v4.u32.f32 	{%r65, %r66, %r67, %r68}, [%rd3, {%f2, %f1}];
	add.s32 	%r69, %r1, 1;
	cvt.rn.f32.s32 	%f7, %r69;
	tex.2d.v4.u32.f32 	{%r70, %r71, %r72, %r73}, [%rd3, {%f7, %f1}];
	add.s32 	%r74, %r1, 2;
	cvt.rn.f32.s32 	%f8, %r74;
	tex.2d.v4.u32.f32 	{%r4, %r75, %r76, %r77}, [%rd3, {%f8, %f1}];
	add.s32 	%r78, %r1, 3;
	cvt.rn.f32.s32 	%f9, %r78;
	tex.2d.v4.u32.f32 	{%r5, %r79, %r80, %r81}, [%rd3, {%f9, %f1}];
	add.s32 	%r82, %r48, 1;
	cvt.rn.f32.u32 	%f3, %r82;
	tex.2d.v4.u32.f32 	{%r6, %r83, %r84, %r85}, [%rd3, {%f4, %f3}];
	tex.2d.v4.u32.f32 	{%r7, %r86, %r87, %r88}, [%rd3, {%f5, %f3}];
	tex.2d.v4.u32.f32 	{%r89, %r90, %r91, %r92}, [%rd3, {%f6, %f3}];
	tex.2d.v4.u32.f32 	{%r93, %r94, %r95, %r96}, [%rd3, {%f2, %f3}];
	tex.2d.v4.u32.f32 	{%r97, %r98, %r99, %r100}, [%rd3, {%f7, %f3}];
	tex.2d.v4.u32.f32 	{%r101, %r102, %r103, %r104}, [%rd3, {%f8, %f3}];
	tex.2d.v4.u32.f32 	{%r8, %r105, %r106, %r107}, [%rd3, {%f9, %f3}];
	and.b32  	%r9, %r65, 65535;
	and.b32  	%r10, %r93, 65535;
	add.s32 	%r248, %r10, %r9;
	and.b32  	%r12, %r61, 65535;
	and.b32  	%r13, %r89, 65535;
	sub.s32 	%r108, %r12, %r13;
	abs.s32 	%r109, %r108;
	sub.s32 	%r110, %r9, %r10;
	abs.s32 	%r111, %r110;
	add.s32 	%r112, %r111, %r109;
	and.b32  	%r14, %r70, 65535;
	and.b32  	%r15, %r97, 65535;
	sub.s32 	%r113, %r14, %r15;
	abs.s32 	%r114, %r113;
	add.s32 	%r247, %r112, %r114;
	and.b32  	%r17, %r56, 65535;
	sub.s32 	%r115, %r17, %r10;
	abs.s32 	%r116, %r115;
	sub.s32 	%r117, %r12, %r15;
	abs.s32 	%r118, %r117;
	add.s32 	%r119, %r118, %r116;
	and.b32  	%r18, %r101, 65535;
	sub.s32 	%r120, %r9, %r18;
	abs.s32 	%r121, %r120;
	add.s32 	%r19, %r119, %r121;
	setp.ge.u32 	%p5, %r19, %r247;
	@%p5 bra 	$L__BB1_5;
	add.s32 	%r122, %r15, %r12;
	and.b32  	%r123, %r3, 65535;
	sub.s32 	%r124, %r123, %r15;
	abs.s32 	%r125, %r124;
	sub.s32 	%r126, %r17, %r18;
	abs.s32 	%r127, %r126;
	add.s32 	%r128, %r127, %r125;
	and.b32  	%r129, %r8, 65535;
	sub.s32 	%r130, %r12, %r129;
	abs.s32 	%r131, %r130;
	add.s32 	%r132, %r128, %r131;
	setp.lt.u32 	%p6, %r132, %r19;
	add.s32 	%r133, %r18, %r17;
	selp.b32 	%r248, %r133, %r122, %p6;
	min.u32 	%r247, %r132, %r19;
$L__BB1_5:
	and.b32  	%r24, %r7, 65535;
	sub.s32 	%r134, %r9, %r24;
	abs.s32 	%r135, %r134;
	sub.s32 	%r136, %r14, %r13;
	abs.s32 	%r137, %r136;
	add.s32 	%r138, %r137, %r135;
	and.b32  	%r25, %r4, 65535;
	sub.s32 	%r139, %r25, %r10;
	abs.s32 	%r140, %r139;
	add.s32 	%r26, %r138, %r140;
	setp.ge.u32 	%p7, %r26, %r247;
	@%p7 bra 	$L__BB1_7;
	add.s32 	%r141, %r13, %r14;
	and.b32  	%r142, %r6, 65535;
	sub.s32 	%r143, %r14, %r142;
	abs.s32 	%r144, %r143;
	sub.s32 	%r145, %r25, %r24;
	abs.s32 	%r146, %r145;
	add.s32 	%r147, %r146, %r144;
	and.b32  	%r148, %r5, 65535;
	sub.s32 	%r149, %r148, %r13;
	abs.s32 	%r150, %r149;
	add.s32 	%r151, %r147, %r150;
	setp.lt.u32 	%p8, %r151, %r26;
	add.s32 	%r152, %r24, %r25;
	selp.b32 	%r248, %r152, %r141, %p8;
$L__BB1_7:
	ld.param.u64 	%rd13, [yadif_ushort_param_3];
	ld.param.u64 	%rd12, [yadif_ushort_param_1];
	setp.eq.s32 	%p9, %r37, %r38;
	selp.b64 	%rd6, %rd3, %rd12, %p9;
	selp.b64 	%rd7, %rd13, %rd3, %p9;
	tex.2d.v4.u32.f32 	{%r153, %r154, %r155, %r156}, [%rd12, {%f2, %f1}];
	tex.2d.v4.u32.f32 	{%r157, %r158, %r159, %r160}, [%rd12, {%f2, %f3}];
	add.s32 	%r161, %r48, -2;
	cvt.rn.f32.s32 	%f10, %r161;
	tex.2d.v4.u32.f32 	{%r162, %r163, %r164, %r165}, [%rd6, {%f2, %f10}];
	cvt.rn.f32.u32 	%f11, %r48;
	tex.2d.v4.u32.f32 	{%r166, %r167, %r168, %r169}, [%rd6, {%f2, %f11}];
	add.s32 	%r171, %r48, 2;
	cvt.rn.f32.u32 	%f12, %r171;
	tex.2d.v4.u32.f32 	{%r172, %r173, %r174, %r175}, [%rd6, {%f2, %f12}];
	tex.2d.v4.u32.f32 	{%r176, %r177, %r178, %r179}, [%rd7, {%f2, %f10}];
	tex.2d.v4.u32.f32 	{%r180, %r181, %r182, %r183}, [%rd7, {%f2, %f11}];
	tex.2d.v4.u32.f32 	{%r185, %r186, %r187, %r188}, [%rd7, {%f2, %f12}];
	tex.2d.v4.u32.f32 	{%r189, %r190, %r191, %r192}, [%rd13, {%f2, %f1}];
	tex.2d.v4.u32.f32 	{%r193, %r194, %r195, %r196}, [%rd13, {%f2, %f3}];
	shr.u32 	%r29, %r248, 1;
	and.b32  	%r197, %r162, 65535;
	and.b32  	%r198, %r176, 65535;
	add.s32 	%r30, %r198, %r197;
	and.b32  	%r199, %r166, 65535;
	and.b32  	%r200, %r180, 65535;
	cvt.u16.u32 	%rs2, %r166;
	cvt.u16.u32 	%rs3, %r180;
	and.b16  	%rs4, %rs3, %rs2;
	xor.b16  	%rs5, %rs3, %rs2;
	shr.u16 	%rs6, %rs5, 1;
	add.s16 	%rs7, %rs4, %rs6;
	cvt.u32.u16 	%r31, %rs7;
	and.b32  	%r201, %r172, 65535;
	and.b32  	%r202, %r185, 65535;
	add.s32 	%r32, %r202, %r201;
	sub.s32 	%r203, %r199, %r200;
	abs.s32 	%r204, %r203;
	and.b32  	%r205, %r153, 65535;
	sub.s32 	%r206, %r205, %r9;
	abs.s32 	%r207, %r206;
	and.b32  	%r208, %r157, 65535;
	sub.s32 	%r209, %r208, %r10;
	abs.s32 	%r210, %r209;
	add.s32 	%r211, %r210, %r207;
	shr.u32 	%r212, %r211, 1;
	and.b32  	%r213, %r189, 65535;
	sub.s32 	%r214, %r213, %r9;
	abs.s32 	%r215, %r214;
	and.b32  	%r216, %r193, 65535;
	sub.s32 	%r217, %r10, %r216;
	abs.s32 	%r218, %r217;
	add.s32 	%r219, %r218, %r215;
	shr.u32 	%r220, %r219, 1;
	max.u32 	%r221, %r204, %r212;
	max.u32 	%r249, %r221, %r220;
	setp.ne.s16 	%p10, %rs1, 0;
	@%p10 bra 	$L__BB1_9;
	shr.u32 	%r222, %r32, 1;
	shr.u32 	%r223, %r30, 1;
	sub.s32 	%r224, %r31, %r10;
	sub.s32 	%r225, %r31, %r9;
	sub.s32 	%r226, %r223, %r9;
	sub.s32 	%r227, %r222, %r10;
	min.s32 	%r228, %r226, %r227;
	max.s32 	%r229, %r224, %r225;
	max.s32 	%r230, %r229, %r228;
	max.s32 	%r231, %r226, %r227;
	min.s32 	%r232, %r224, %r225;
	min.s32 	%r233, %r232, %r231;
	neg.s32 	%r234, %r230;
	max.s32 	%r235, %r249, %r233;
	max.s32 	%r249, %r235, %r234;
$L__BB1_9:
	add.s32 	%r236, %r249, %r31;
	min.u32 	%r237, %r236, %r29;
	sub.s32 	%r238, %r31, %r249;
	max.s32 	%r239, %r238, %r237;
	mad.lo.s32 	%r240, %r36, %r48, %r1;
	mul.wide.s32 	%rd8, %r240, 2;
	add.s64 	%rd9, %rd1, %rd8;
	st.global.u16 	[%rd9], %r239;
$L__BB1_10:
	ret;

}
	// .globl	yadif_uchar2
.visible .entry yadif_uchar2(
	.param .u64 .ptr .align 1 yadif_uchar2_param_0,
	.param .u64 yadif_uchar2_param_1,
	.param .u64 yadif_uchar2_param_2,
	.param .u64 yadif_uchar2_param_3,
	.param .u32 yadif_uchar2_param_4,
	.param .u32 yadif_uchar2_param_5,
	.param .u32 yadif_uchar2_param_6,
	.param .u32 yadif_uchar2_param_7,
	.param .u32 yadif_uchar2_param_8,
	.param .u32 yadif_uchar2_param_9,
	.param .u32 yadif_uchar2_param_10,
	.param .u8 yadif_uchar2_param_11
)
{
	.reg .pred 	%p<16>;
	.reg .b16 	%rs<34>;
	.reg .b32 	%r<363>;
	.reg .b32 	%f<15>;
	.reg .b64 	%rd<13>;

	ld.param.u64 	%rd5, [yadif_uchar2_param_0];
	ld.param.u64 	%rd3, [yadif_uchar2_param_2];
	ld.param.u64 	%rd4, [yadif_uchar2_param_3];
	ld.param.u32 	%r90, [yadif_uchar2_param_4];
	ld.param.u32 	%r91, [yadif_uchar2_param_5];
	ld.param.u32 	%r87, [yadif_uchar2_param_6];
	ld.param.u32 	%r88, [yadif_uchar2_param_9];
	ld.param.u32 	%r89, [yadif_uchar2_param_10];
	ld.param.s8 	%rs1, [yadif_uchar2_param_11];
	cvta.to.global.u64 	%rd1, %rd5;
	mov.u32 	%r93, %ctaid.x;
	mov.u32 	%r94, %ntid.x;
	mov.u32 	%r95, %tid.x;
	mad.lo.s32 	%r1, %r93, %r94, %r95;
	mov.u32 	%r96, %ctaid.y;
	mov.u32 	%r97, %ntid.y;
	mov.u32 	%r98, %tid.y;
	mad.lo.s32 	%r99, %r96, %r97, %r98;
	setp.ge.s32 	%p1, %r1, %r90;
	setp.ge.s32 	%p2, %r99, %r91;
	or.pred  	%p3, %p1, %p2;
	@%p3 bra 	$L__BB2_16;
	and.b32  	%r100, %r99, 1;
	setp.ne.s32 	%p4, %r100, %r88;
	@%p4 bra 	$L__BB2_3;
	cvt.rn.f32.s32 	%f13, %r1;
	cvt.rn.f32.u32 	%f14, %r99;
	tex.2d.v4.u32.f32 	{%r350, %r351, %r352, %r353}, [%rd3, {%f13, %f14}];
	cvt.u16.u32 	%rs32, %r350;
	cvt.u16.u32 	%rs33, %r351;
	mad.lo.s32 	%r354, %r87, %r99, %r1;
	mul.wide.s32 	%rd10, %r354, 2;
	add.s64 	%rd11, %rd1, %rd10;
	st.global.v2.u8 	[%rd11], {%rs32, %rs33};
	bra.uni 	$L__BB2_16;
$L__BB2_3:
	add.s32 	%r101, %r1, -3;
	cvt.rn.f32.s32 	%f4, %r101;
	add.s32 	%r102, %r99, -1;
	cvt.rn.f32.s32 	%f1, %r102;
	tex.2d.v4.u32.f32 	{%r4, %r3, %r103, %r104}, [%rd3, {%f4, %f1}];
	add.s32 	%r105, %r1, -2;
	cvt.rn.f32.s32 	%f5, %r105;
	tex.2d.v4.u32.f32 	{%r106, %r5, %r107, %r108}, [%rd3, {%f5, %f1}];
	add.s32 	%r109, %r1, -1;
	cvt.rn.f32.s32 	%f6, %r109;
	tex.2d.v4.u32.f32 	{%r110, %r6, %r111, %r112}, [%rd3, {%f6, %f1}];
	cvt.rn.f32.s32 	%f2, %r1;
	tex.2d.v4.u32.f32 	{%r113, %r7, %r114, %r115}, [%rd3, {%f2, %f1}];
	add.s32 	%r116, %r1, 1;
	cvt.rn.f32.s32 	%f7, %r116;
	tex.2d.v4.u32.f32 	{%r117, %r8, %r118, %r119}, [%rd3, {%f7, %f1}];
	add.s32 	%r120, %r1, 2;
	cvt.rn.f32.s32 	%f8, %r120;
	tex.2d.v4.u32.f32 	{%r9, %r10, %r121, %r122}, [%rd3, {%f8, %f1}];
	add.s32 	%r123, %r1, 3;
	cvt.rn.f32.s32 	%f9, %r123;
	tex.2d.v4.u32.f32 	{%r11, %r12, %r124, %r125}, [%rd3, {%f9, %f1}];
	add.s32 	%r126, %r99, 1;
	cvt.rn.f32.u32 	%f3, %r126;
	tex.2d.v4.u32.f32 	{%r13, %r14, %r127, %r128}, [%rd3, {%f4, %f3}];
	tex.2d.v4.u32.f32 	{%r15, %r16, %r129, %r130}, [%rd3, {%f5, %f3}];
	tex.2d.v4.u32.f32 	{%r131, %r17, %r132, %r133}, [%rd3, {%f6, %f3}];
	tex.2d.v4.u32.f32 	{%r134, %r18, %r135, %r136}, [%rd3, {%f2, %f3}];
	tex.2d.v4.u32.f32 	{%r137, %r19, %r138, %r139}, [%rd3, {%f7, %f3}];
	tex.2d.v4.u32.f32 	{%r140, %r20, %r141, %r142}, [%rd3, {%f8, %f3}];
	tex.2d.v4.u32.f32 	{%r22, %r21, %r143, %r144}, [%rd3, {%f9, %f3}];
	and.b32  	%r23, %r113, 255;
	and.b32  	%r24, %r134, 255;
	add.s32 	%r357, %r24, %r23;
	and.b32  	%r26, %r110, 255;
	and.b32  	%r27, %r131, 255;
	sub.s32 	%r145, %r26, %r27;
	abs.s32 	%r146, %r145;
	sub.s32 	%r147, %r23, %r24;
	abs.s32 	%r148, %r147;
	add.s32 	%r149, %r148, %r146;
	and.b32  	%r28, %r117, 255;
	and.b32  	%r29, %r137, 255;
	sub.s32 	%r150, %r28, %r29;
	abs.s32 	%r151, %r150;
	add.s32 	%r356, %r149, %r151;
	and.b32  	%r31, %r106, 255;
	sub.s32 	%r152, %r31, %r24;
	abs.s32 	%r153, %r152;
	sub.s32 	%r154, %r26, %r29;
	abs.s32 	%r155, %r154;
	add.s32 	%r156, %r155, %r153;
	and.b32  	%r32, %r140, 255;
	sub.s32 	%r157, %r23, %r32;
	abs.s32 	%r158, %r157;
	add.s32 	%r33, %r156, %r158;
	setp.ge.u32 	%p5, %r33, %r356;
	@%p5 bra 	$L__BB2_5;
	add.s32 	%r159, %r29, %r26;
	and.b32  	%r160, %r4, 255;
	sub.s32 	%r161, %r160, %r29;
	abs.s32 	%r162, %r161;
	sub.s32 	%r163, %r31, %r32;
	abs.s32 	%r164, %r163;
	add.s32 	%r165, %r164, %r162;
	and.b32  	%r166, %r22, 255;
	sub.s32 	%r167, %r26, %r166;
	abs.s32 	%r168, %r167;
	add.s32 	%r169, %r165, %r168;
	setp.lt.u32 	%p6, %r169, %r33;
	add.s32 	%r170, %r32, %r31;
	selp.b32 	%r357, %r170, %r159, %p6;
	min.u32 	%r356, %r169, %r33;
$L__BB2_5:
	and.b32  	%r38, %r15, 255;
	sub.s32 	%r171, %r23, %r38;
	abs.s32 	%r172, %r171;
	sub.s32 	%r173, %r28, %r27;
	abs.s32 	%r174, %r173;
	add.s32 	%r175, %r174, %r172;
	and.b32  	%r39, %r9, 255;
	sub.s32 	%r176, %r39, %r24;
	abs.s32 	%r177, %r176;
	add.s32 	%r40, %r175, %r177;
	setp.ge.u32 	%p7, %r40, %r356;
	@%p7 bra 	$L__BB2_7;
	add.s32 	%r178, %r27, %r28;
	and.b32  	%r179, %r13, 255;
	sub.s32 	%r180, %r28, %r179;
	abs.s32 	%r181, %r180;
	sub.s32 	%r182, %r39, %r38;
	abs.s32 	%r183, %r182;
	add.s32 	%r184, %r183, %r181;
	and.b32  	%r185, %r11, 255;
	sub.s32 	%r186, %r185, %r27;
	abs.s32 	%r187, %r186;
	add.s32 	%r188, %r184, %r187;
	setp.lt.u32 	%p8, %r188, %r40;
	add.s32 	%r189, %r38, %r39;
	selp.b32 	%r357, %r189, %r178, %p8;
$L__BB2_7:
	and.b32  	%r43, %r7, 255;
	and.b32  	%r44, %r18, 255;
	add.s32 	%r360, %r44, %r43;
	and.b32  	%r46, %r6, 255;
	and.b32  	%r47, %r17, 255;
	sub.s32 	%r190, %r46, %r47;
	abs.s32 	%r191, %r190;
	sub.s32 	%r192, %r43, %r44;
	abs.s32 	%r193, %r192;
	add.s32 	%r194, %r193, %r191;
	and.b32  	%r48, %r8, 255;
	and.b32  	%r49, %r19, 255;
	sub.s32 	%r195, %r48, %r49;
	abs.s32 	%r196, %r195;
	add.s32 	%r359, %r194, %r196;
	and.b32  	%r51, %r5, 255;
	sub.s32 	%r197, %r51, %r44;
	abs.s32 	%r198, %r197;
	sub.s32 	%r199, %r46, %r49;
	abs.s32 	%r200, %r199;
	add.s32 	%r201, %r200, %r198;
	and.b32  	%r52, %r20, 255;
	sub.s32 	%r202, %r43, %r52;
	abs.s32 	%r203, %r202;
	add.s32 	%r53, %r201, %r203;
	setp.ge.u32 	%p9, %r53, %r359;
	@%p9 bra 	$L__BB2_9;
	add.s32 	%r204, %r49, %r46;
	and.b32  	%r205, %r3, 255;
	sub.s32 	%r206, %r205, %r49;
	abs.s32 	%r207, %r206;
	sub.s32 	%r208, %r51, %r52;
	abs.s32 	%r209, %r208;
	add.s32 	%r210, %r209, %r207;
	and.b32  	%r211, %r21, 255;
	sub.s32 	%r212, %r46, %r211;
	abs.s32 	%r213, %r212;
	add.s32 	%r214, %r210, %r213;
	setp.lt.u32 	%p10, %r214, %r53;
	add.s32 	%r215, %r52, %r51;
	selp.b32 	%r360, %r215, %r204, %p10;
	min.u32 	%r359, %r214, %r53;
$L__BB2_9:
	and.b32  	%r58, %r16, 255;
	sub.s32 	%r216, %r43, %r58;
	abs.s32 	%r217, %r216;
	sub.s32 	%r218, %r48, %r47;
	abs.s32 	%r219, %r218;
	add.s32 	%r220, %r219, %r217;
	and.b32  	%r59, %r10, 255;
	sub.s32 	%r221, %r59, %r44;
	abs.s32 	%r222, %r221;
	add.s32 	%r60, %r220, %r222;
	setp.ge.u32 	%p11, %r60, %r359;
	@%p11 bra 	$L__BB2_11;
	add.s32 	%r223, %r47, %r48;
	and.b32  	%r224, %r14, 255;
	sub.s32 	%r225, %r48, %r224;
	abs.s32 	%r226, %r225;
	sub.s32 	%r227, %r59, %r58;
	abs.s32 	%r228, %r227;
	add.s32 	%r229, %r228, %r226;
	and.b32  	%r230, %r12, 255;
	sub.s32 	%r231, %r230, %r47;
	abs.s32 	%r232, %r231;
	add.s32 	%r233, %r229, %r232;
	setp.lt.u32 	%p12, %r233, %r60;
	add.s32 	%r234, %r58, %r59;
	selp.b32 	%r360, %r234, %r223, %p12;
$L__BB2_11:
	ld.param.u64 	%rd12, [yadif_uchar2_param_1];
	setp.eq.s32 	%p13, %r88, %r89;
	selp.b64 	%rd6, %rd3, %rd12, %p13;
	selp.b64 	%rd7, %rd4, %rd3, %p13;
	tex.2d.v4.u32.f32 	{%r235, %r63, %r236, %r237}, [%rd12, {%f2, %f1}];
	tex.2d.v4.u32.f32 	{%r238, %r64, %r239, %r240}, [%rd12, {%f2, %f3}];
	add.s32 	%r241, %r99, -2;
	cvt.rn.f32.s32 	%f10, %r241;
	tex.2d.v4.u32.f32 	{%r242, %r65, %r243, %r244}, [%rd6, {%f2, %f10}];
	cvt.rn.f32.u32 	%f11, %r99;
	tex.2d.v4.u32.f32 	{%r245, %r66, %r246, %r247}, [%rd6, {%f2, %f11}];
	add.s32 	%r248, %r99, 2;
	cvt.rn.f32.u32 	%f12, %r248;
	tex.2d.v4.u32.f32 	{%r249, %r67, %r250, %r251}, [%rd6, {%f2, %f12}];
	tex.2d.v4.u32.f32 	{%r252, %r68, %r253, %r254}, [%rd7, {%f2, %f10}];
	tex.2d.v4.u32.f32 	{%r255, %r69, %r256, %r257}, [%rd7, {%f2, %f11}];
	tex.2d.v4.u32.f32 	{%r258, %r70, %r259, %r260}, [%rd7, {%f2, %f12}];
	tex.2d.v4.u32.f32 	{%r261, %r71, %r262, %r263}, [%rd4, {%f2, %f1}];
	tex.2d.v4.u32.f32 	{%r264, %r73, %r265, %r266}, [%rd4, {%f2, %f3}];
	shr.u32 	%r72, %r360, 1;
	and.b32  	%r267, %r242, 255;
	and.b32  	%r268, %r252, 255;
	add.s32 	%r74, %r268, %r267;
	and.b32  	%r269, %r245, 255;
	and.b32  	%r270, %r255, 255;
	cvt.u16.u32 	%rs2, %r245;
	and.b16  	%rs3, %rs2, 255;
	cvt.u16.u32 	%rs4, %r255;
	and.b16  	%rs5, %rs4, 255;
	add.s16 	%rs6, %rs5, %rs3;
	shr.u16 	%rs7, %rs6, 1;
	cvt.u32.u16 	%r75, %rs7;
	and.b32  	%r271, %r249, 255;
	and.b32  	%r272, %r258, 255;
	add.s32 	%r76, %r272, %r271;
	sub.s32 	%r273, %r269, %r270;
	abs.s32 	%r274, %r273;
	and.b32  	%r275, %r235, 255;
	sub.s32 	%r276, %r275, %r23;
	abs.s32 	%r277, %r276;
	and.b32  	%r278, %r238, 255;
	sub.s32 	%r279, %r278, %r24;
	abs.s32 	%r280, %r279;
	cvt.u16.u32 	%rs8, %r277;
	cvt.u16.u32 	%rs9, %r280;
	add.s16 	%rs10, %rs9, %rs8;
	shr.u16 	%rs11, %rs10, 1;
	cvt.u32.u16 	%r281, %rs11;
	and.b32  	%r282, %r261, 255;
	sub.s32 	%r283, %r282, %r23;
	abs.s32 	%r284, %r283;
	and.b32  	%r285, %r264, 255;
	sub.s32 	%r286, %r24, %r285;
	abs.s32 	%r287, %r286;
	cvt.u16.u32 	%rs12, %r284;
	cvt.u16.u32 	%rs13, %r287;
	add.s16 	%rs14, %rs13, %rs12;
	shr.u16 	%rs15, %rs14, 1;
	cvt.u32.u16 	%r288, %rs15;
	max.u32 	%r289, %r274, %r281;
	max.u32 	%r361, %r289, %r288;
	setp.ne.s16 	%p14, %rs1, 0;
	@%p14 bra 	$L__BB2_13;
	shr.u32 	%r290, %r76, 1;
	shr.u32 	%r291, %r74, 1;
	sub.s32 	%r292, %r75, %r24;
	sub.s32 	%r293, %r75, %r23;
	sub.s32 	%r294, %r291, %r23;
	sub.s32 	%r295, %r290, %r24;
	min.s32 	%r296, %r294, %r295;
	max.s32 	%r297, %r292, %r293;
	max.s32 	%r298, %r297, %r296;
	max.s32 	%r299, %r294, %r295;
	min.s32 	%r300, %r292, %r293;
	min.s32 	%r301, %r300, %r299;
	neg.s32 	%r302, %r298;
	max.s32 	%r303, %r361, %r301;
	max.s32 	%r361, %r303, %r302;
$L__BB2_13:
	setp.ne.s16 	%p15, %rs1, 0;
	add.s32 	%r304, %r361, %r75;
	shr.u32 	%r305, %r357, 1;
	min.u32 	%r306, %r304, %r305;
	sub.s32 	%r307, %r75, %r361;
	max.s32 	%r80, %r307, %r306;
	and.b32  	%r308, %r65, 255;
	and.b32  	%r309, %r68, 255;
	add.s32 	%r81, %r309, %r308;
	and.b32  	%r310, %r66, 255;
	and.b32  	%r311, %r69, 255;
	cvt.u16.u32 	%rs16, %r66;
	and.b16  	%rs17, %rs16, 255;
	cvt.u16.u32 	%rs18, %r69;
	and.b16  	%rs19, %rs18, 255;
	add.s16 	%rs20, %rs19, %rs17;
	shr.u16 	%rs21, %rs20, 1;
	cvt.u32.u16 	%r82, %rs21;
	and.b32  	%r312, %r67, 255;
	and.b32  	%r313, %r70, 255;
	add.s32 	%r83, %r313, %r312;
	sub.s32 	%r314, %r310, %r311;
	abs.s32 	%r315, %r314;
	and.b32  	%r316, %r63, 255;
	sub.s32 	%r317, %r316, %r43;
	abs.s32 	%r318, %r317;
	and.b32  	%r319, %r64, 255;
	sub.s32 	%r320, %r319, %r44;
	abs.s32 	%r321, %r320;
	cvt.u16.u32 	%rs22, %r318;
	cvt.u16.u32 	%rs23, %r321;
	add.s16 	%rs24, %rs23, %rs22;
	shr.u16 	%rs25, %rs24, 1;
	cvt.u32.u16 	%r322, %rs25;
	and.b32  	%r323, %r71, 255;
	sub.s32 	%r324, %r323, %r43;
	abs.s32 	%r325, %r324;
	and.b32  	%r326, %r73, 255;
	sub.s32 	%r327, %r44, %r326;
	abs.s32 	%r328, %r327;
	cvt.u16.u32 	%rs26, %r325;
	cvt.u16.u32 	%rs27, %r328;
	add.s16 	%rs28, %rs27, %rs26;
	shr.u16 	%rs29, %rs28, 1;
	cvt.u32.u16 	%r329, %rs29;
	max.u32 	%r330, %r315, %r322;
	max.u32 	%r362, %r330, %r329;
	@%p15 bra 	$L__BB2_15;
	shr.u32 	%r331, %r83, 1;
	shr.u32 	%r332, %r81, 1;
	sub.s32 	%r333, %r82, %r44;
	sub.s32 	%r334, %r82, %r43;
	sub.s32 	%r335, %r332, %r43;
	sub.s32 	%r336, %r331, %r44;
	min.s32 	%r337, %r335, %r336;
	max.s32 	%r338, %r333, %r334;
	max.s32 	%r339, %r338, %r337;
	max.s32 	%r340, %r335, %r336;
	min.s32 	%r341, %r333, %r334;
	min.s32 	%r342, %r341, %r340;
	neg.s32 	%r343, %r339;
	max.s32 	%r344, %r362, %r342;
	max.s32 	%r362, %r344, %r343;
$L__BB2_15:
	add.s32 	%r345, %r362, %r82;
	min.u32 	%r346, %r345, %r72;
	sub.s32 	%r347, %r82, %r362;
	max.s32 	%r348, %r347, %r346;
	cvt.u16.u32 	%rs30, %r348;
	mad.lo.s32 	%r349, %r87, %r99, %r1;
	mul.wide.s32 	%rd8, %r349, 2;
	add.s64 	%rd9, %rd1, %rd8;
	cvt.u16.u32 	%rs31, %r80;
	st.global.v2.u8 	[%rd9], {%rs31, %rs30};
$L__BB2_16:
	ret;

}
	// .globl	yadif_ushort2
.visible .entry yadif_ushort2(
	.param .u64 .ptr .align 1 yadif_ushort2_param_0,
	.param .u64 yadif_ushort2_param_1,
	.param .u64 yadif_ushort2_param_2,
	.param .u64 yadif_ushort2_param_3,
	.param .u32 yadif_ushort2_param_4,
	.param .u32 yadif_ushort2_param_5,
	.param .u32 yadif_ushort2_param_6,
	.param .u32 yadif_ushort2_param_7,
	.param .u32 yadif_ushort2_param_8,
	.param .u32 yadif_ushort2_param_9,
	.param .u32 yadif_ushort2_param_10,
	.param .u8 yadif_ushort2_param_11
)
{
	.reg .pred 	%p<16>;
	.reg .b16 	%rs<14>;
	.reg .b32 	%r<371>;
	.reg .b32 	%f<15>;
	.reg .b64 	%rd<13>;

	ld.param.u64 	%rd5, [yadif_ushort2_param_0];
	ld.param.u64 	%rd3, [yadif_ushort2_param_2];
	ld.param.u64 	%rd4, [yadif_ushort2_param_3];
	ld.param.u32 	%r90, [yadif_ushort2_param_4];
	ld.param.u32 	%r91, [yadif_ushort2_param_5];
	ld.param.u32 	%r87, [yadif_ushort2_param_6];
	ld.param.u32 	%r88, [yadif_ushort2_param_9];
	ld.param.u32 	%r89, [yadif_ushort2_param_10];
	ld.param.s8 	%rs1, [yadif_ushort2_param_11];
	cvta.to.global.u64 	%rd1, %rd5;
	mov.u32 	%r93, %ctaid.x;
	mov.u32 	%r94, %ntid.x;
	mov.u32 	%r95, %tid.x;
	mad.lo.s32 	%r1, %r93, %r94, %r95;
	mov.u32 	%r96, %ctaid.y;
	mov.u32 	%r97, %ntid.y;
	mov.u32 	%r98, %tid.y;
	mad.lo.s32 	%r99, %r96, %r97, %r98;
	setp.ge.s32 	%p1, %r1, %r90;
	setp.ge.s32 	%p2, %r99, %r91;
	or.pred  	%p3, %p1, %p2;
	@%p3 bra 	$L__BB3_16;
	and.b32  	%r100, %r99, 1;
	setp.ne.s32 	%p4, %r100, %r88;
	@%p4 bra 	$L__BB3_3;
	cvt.rn.f32.s32 	%f13, %r1;
	cvt.rn.f32.u32 	%f14, %r99;
	tex.2d.v4.u32.f32 	{%r357, %r358, %r359, %r360}, [%rd3, {%f13, %f14}];
	mad.lo.s32 	%r361, %r87, %r99, %r1;
	mul.wide.s32 	%rd10, %r361, 4;
	add.s64 	%rd11, %rd1, %rd10;
	prmt.b32 	%r362, %r357, %r358, 0x5410U;
	st.global.u32 	[%rd11], %r362;
	bra.uni 	$L__BB3_16;
$L__BB3_3:
	add.s32 	%r101, %r1, -3;
	cvt.rn.f32.s32 	%f4, %r101;
	add.s32 	%r102, %r99, -1;
	cvt.rn.f32.s32 	%f1, %r102;
	tex.2d.v4.u32.f32 	{%r4, %r3, %r103, %r104}, [%rd3, {%f4, %f1}];
	add.s32 	%r105, %r1, -2;
	cvt.rn.f32.s32 	%f5, %r105;
	tex.2d.v4.u32.f32 	{%r106, %r5, %r107, %r108}, [%rd3, {%f5, %f1}];
	add.s32 	%r109, %r1, -1;
	cvt.rn.f32.s32 	%f6, %r109;
	tex.2d.v4.u32.f32 	{%r110, %r6, %r111, %r112}, [%rd3, {%f6, %f1}];
	cvt.rn.f32.s32 	%f2, %r1;
	tex.2d.v4.u32.f32 	{%r113, %r7, %r114, %r115}, [%rd3, {%f2, %f1}];
	add.s32 	%r116, %r1, 1;
	cvt.rn.f32.s32 	%f7, %r116;
	tex.2d.v4.u32.f32 	{%r117, %r8, %r118, %r119}, [%rd3, {%f7, %f1}];
	add.s32 	%r120, %r1, 2;
	cvt.rn.f32.s32 	%f8, %r120;
	tex.2d.v4.u32.f32 	{%r9, %r10, %r121, %r122}, [%rd3, {%f8, %f1}];
	add.s32 	%r123, %r1, 3;
	cvt.rn.f32.s32 	%f9, %r123;
	tex.2d.v4.u32.f32 	{%r11, %r12, %r124, %r125}, [%rd3, {%f9, %f1}];
	add.s32 	%r126, %r99, 1;
	cvt.rn.f32.u32 	%f3, %r126;
	tex.2d.v4.u32.f32 	{%r13, %r14, %r127, %r128}, [%rd3, {%f4, %f3}];
	tex.2d.v4.u32.f32 	{%r15, %r16, %r129, %r130}, [%rd3, {%f5, %f3}];
	tex.2d.v4.u32.f32 	{%r131, %r17, %r132, %r133}, [%rd3, {%f6, %f3}];
	tex.2d.v4.u32.f32 	{%r134, %r18, %r135, %r136}, [%rd3, {%f2, %f3}];
	tex.2d.v4.u32.f32 	{%r137, %r19, %r138, %r139}, [%rd3, {%f7, %f3}];
	tex.2d.v4.u32.f32 	{%r140, %r20, %r141, %r142}, [%rd3, {%f8, %f3}];
	tex.2d.v4.u32.f32 	{%r22, %r21, %r143, %r144}, [%rd3, {%f9, %f3}];
	and.b32  	%r23, %r113, 65535;
	and.b32  	%r24, %r134, 65535;
	add.s32 	%r365, %r24, %r23;
	and.b32  	%r26, %r110, 65535;
	and.b32  	%r27, %r131, 65535;
	sub.s32 	%r145, %r26, %r27;
	abs.s32 	%r146, %r145;
	sub.s32 	%r147, %r23, %r24;
	abs.s32 	%r148, %r147;
	add.s32 	%r149, %r148, %r146;
	and.b32  	%r28, %r117, 65535;
	and.b32  	%r29, %r137, 65535;
	sub.s32 	%r150, %r28, %r29;
	abs.s32 	%r151, %r150;
	add.s32 	%r364, %r149, %r151;
	and.b32  	%r31, %r106, 65535;
	sub.s32 	%r152, %r31, %r24;
	abs.s32 	%r153, %r152;
	sub.s32 	%r154, %r26, %r29;
	abs.s32 	%r155, %r154;
	add.s32 	%r156, %r155, %r153;
	and.b32  	%r32, %r140, 65535;
	sub.s32 	%r157, %r23, %r32;
	abs.s32 	%r158, %r157;
	add.s32 	%r33, %r156, %r158;
	setp.ge.u32 	%p5, %r33, %r364;
	@%p5 bra 	$L__BB3_5;
	add.s32 	%r159, %r29, %r26;
	and.b32  	%r160, %r4, 65535;
	sub.s32 	%r161, %r160, %r29;
	abs.s32 	%r162, %r161;
	sub.s32 	%r163, %r31, %r32;
	abs.s32 	%r164, %r163;
	add.s32 	%r165, %r164, %r162;
	and.b32  	%r166, %r22, 65535;
	sub.s32 	%r167, %r26, %r166;
	abs.s32 	%r168, %r167;
	add.s32 	%r169, %r165, %r168;
	setp.lt.u32 	%p6, %r169, %r33;
	add.s32 	%r170, %r32, %r31;
	selp.b32 	%r365, %r170, %r159, %p6;
	min.u32 	%r364, %r169, %r33;
$L__BB3_5:
	and.b32  	%r38, %r15, 65535;
	sub.s32 	%r171, %r23, %r38;
	abs.s32 	%r172, %r171;
	sub.s32 	%r173, %r28, %r27;
	abs.s32 	%r174, %r173;
	add.s32 	%r175, %r174, %r172;
	and.b32  	%r39, %r9, 65535;
	sub.s32 	%r176, %r39, %r24;
	abs.s32 	%r177, %r176;
	add.s32 	%r40, %r175, %r177;
	setp.ge.u32 	%p7, %r40, %r364;
	@%p7 bra 	$L__BB3_7;
	add.s32 	%r178, %r27, %r28;
	and.b32  	%r179, %r13, 65535;
	sub.s32 	%r180, %r28, %r179;
	abs.s32 	%r181, %r180;
	sub.s32 	%r182, %r39, %r38;
	abs.s32 	%r183, %r182;
	add.s32 	%r184, %r183, %r181;
	and.b32  	%r185, %r11, 65535;
	sub.s32 	%r186, %r185, %r27;
	abs.s32 	%r187, %r186;
	add.s32 	%r188, %r184, %r187;
	setp.lt.u32 	%p8, %r188, %r40;
	add.s32 	%r189, %r38, %r39;
	selp.b32 	%r365, %r189, %r178, %p8;
$L__BB3_7:
	and.b32  	%r43, %r7, 65535;
	and.b32  	%r44, %r18, 65535;
	add.s32 	%r368, %r44, %r43;
	and.b32  	%r46, %r6, 65535;
	and.b32  	%r47, %r17, 65535;
	sub.s32 	%r190, %r46, %r47;
	abs.s32 	%r191, %r190;
	sub.s32 	%r192, %r43, %r44;
	abs.s32 	%r193, %r192;
	add.s32 	%r194, %r193, %r191;
	and.b32  	%r48, %r8, 65535;
	and.b32  	%r49, %r19, 65535;
	sub.s32 	%r195, %r48, %r49;
	abs.s32 	%r196, %r195;
	add.s32 	%r367, %r194, %r196;
	and.b32  	%r51, %r5, 65535;
	sub.s32 	%r197, %r51, %r44;
	abs.s32 	%r198, %r197;
	sub.s32 	%r199, %r46, %r49;
	abs.s32 	%r200, %r199;
	add.s32 	%r201, %r200, %r198;
	and.b32  	%r52, %r20, 65535;
	sub.s32 	%r202, %r43, %r52;
	abs.s32 	%r203, %r202;
	add.s32 	%r53, %r201, %r203;
	setp.ge.u32 	%p9, %r53, %r367;
	@%p9 bra 	$L__BB3_9;
	add.s32 	%r204, %r49, %r46;
	and.b32  	%r205, %r3, 65535;
	sub.s32 	%r206, %r205, %r49;
	abs.s32 	%r207, %r206;
	sub.s32 	%r208, %r51, %r52;
	abs.s32 	%r209, %r208;
	add.s32 	%r210, %r209, %r207;
	and.b32  	%r211, %r21, 65535;
	sub.s32 	%r212, %r46, %r211;
	abs.s32 	%r213, %r212;
	add.s32 	%r214, %r210, %r213;
	setp.lt.u32 	%p10, %r214, %r53;
	add.s32 	%r215, %r52, %r51;
	selp.b32 	%r368, %r215, %r204, %p10;
	min.u32 	%r367, %r214, %r53;
$L__BB3_9:
	and.b32  	%r58, %r16, 65535;
	sub.s32 	%r216, %r43, %r58;
	abs.s32 	%r217, %r216;
	sub.s32 	%r218, %r48, %r47;
	abs.s32 	%r219, %r218;
	add.s32 	%r220, %r219, %r217;
	and.b32  	%r59, %r10, 65535;
	sub.s32 	%r221, %r59, %r44;
	abs.s32 	%r222, %r221;
	add.s32 	%r60, %r220, %r222;
	setp.ge.u32 	%p11, %r60, %r367;
	@%p11 bra 	$L__BB3_11;
	add.s32 	%r223, %r47, %r48;
	and.b32  	%r224, %r14, 65535;
	sub.s32 	%r225, %r48, %r224;
	abs.s32 	%r226, %r225;
	sub.s32 	%r227, %r59, %r58;
	abs.s32 	%r228, %r227;
	add.s32 	%r229, %r228, %r226;
	and.b32  	%r230, %r12, 65535;
	sub.s32 	%r231, %r230, %r47;
	abs.s32 	%r232, %r231;
	add.s32 	%r233, %r229, %r232;
	setp.lt.u32 	%p12, %r233, %r60;
	add.s32 	%r234, %r58, %r59;
	selp.b32 	%r368, %r234, %r223, %p12;
$L__BB3_11:
	ld.param.u64 	%rd12, [yadif_ushort2_param_1];
	setp.eq.s32 	%p13, %r88, %r89;
	selp.b64 	%rd6, %rd3, %rd12, %p13;
	selp.b64 	%rd7, %rd4, %rd3, %p13;
	tex.2d.v4.u32.f32 	{%r235, %r63, %r236, %r237}, [%rd12, {%f2, %f1}];
	tex.2d.v4.u32.f32 	{%r238, %r64, %r239, %r240}, [%rd12, {%f2, %f3}];
	add.s32 	%r241, %r99, -2;
	cvt.rn.f32.s32 	%f10, %r241;
	tex.2d.v4.u32.f32 	{%r242, %r65, %r243, %r244}, [%rd6, {%f2, %f10}];
	cvt.rn.f32.u32 	%f11, %r99;
	tex.2d.v4.u32.f32 	{%r245, %r66, %r246, %r247}, [%rd6, {%f2, %f11}];
	add.s32 	%r249, %r99, 2;
	cvt.rn.f32.u32 	%f12, %r249;
	tex.2d.v4.u32.f32 	{%r250, %r67, %r251, %r252}, [%rd6, {%f2, %f12}];
	tex.2d.v4.u32.f32 	{%r253, %r68, %r254, %r255}, [%rd7, {%f2, %f10}];
	tex.2d.v4.u32.f32 	{%r256, %r69, %r257, %r258}, [%rd7, {%f2, %f11}];
	tex.2d.v4.u32.f32 	{%r260, %r70, %r261, %r262}, [%rd7, {%f2, %f12}];
	tex.2d.v4.u32.f32 	{%r263, %r71, %r264, %r265}, [%rd4, {%f2, %f1}];
	tex.2d.v4.u32.f32 	{%r266, %r73, %r267, %r268}, [%rd4, {%f2, %f3}];
	shr.u32 	%r72, %r368, 1;
	and.b32  	%r269, %r242, 65535;
	and.b32  	%r270, %r253, 65535;
	add.s32 	%r74, %r270, %r269;
	and.b32  	%r271, %r245, 65535;
	and.b32  	%r272, %r256, 65535;
	cvt.u16.u32 	%rs2, %r245;
	cvt.u16.u32 	%rs3, %r256;
	and.b16  	%rs4, %rs3, %rs2;
	xor.b16  	%rs5, %rs3, %rs2;
	shr.u16 	%rs6, %rs5, 1;
	add.s16 	%rs7, %rs4, %rs6;
	cvt.u32.u16 	%r75, %rs7;
	and.b32  	%r273, %r250, 65535;
	and.b32  	%r274, %r260, 65535;
	add.s32 	%r76, %r274, %r273;
	sub.s32 	%r275, %r271, %r272;
	abs.s32 	%r276, %r275;
	and.b32  	%r277, %r235, 65535;
	sub.s32 	%r278, %r277, %r23;
	abs.s32 	%r279, %r278;
	and.b32  	%r280, %r238, 65535;
	sub.s32 	%r281, %r280, %r24;
	abs.s32 	%r282, %r281;
	add.s32 	%r283, %r282, %r279;
	shr.u32 	%r284, %r283, 1;
	and.b32  	%r285, %r263, 65535;
	sub.s32 	%r286, %r285, %r23;
	abs.s32 	%r287, %r286;
	and.b32  	%r288, %r266, 65535;
	sub.s32 	%r289, %r24, %r288;
	abs.s32 	%r290, %r289;
	add.s32 	%r291, %r290, %r287;
	shr.u32 	%r292, %r291, 1;
	max.u32 	%r293, %r276, %r284;
	max.u32 	%r369, %r293, %r292;
	setp.ne.s16 	%p14, %rs1, 0;
	@%p14 bra 	$L__BB3_13;
	shr.u32 	%r294, %r76, 1;
	shr.u32 	%r295, %r74, 1;
	sub.s32 	%r296, %r75, %r24;
	sub.s32 	%r297, %r75, %r23;
	sub.s32 	%r298, %r295, %r23;
	sub.s32 	%r299, %r294, %r24;
	min.s32 	%r300, %r298, %r299;
	max.s32 	%r301, %r296, %r297;
	max.s32 	%r302, %r301, %r300;
	max.s32 	%r303, %r298, %r299;
	min.s32 	%r304, %r296, %r297;
	min.s32 	%r305, %r304, %r303;
	neg.s32 	%r306, %r302;
	max.s32 	%r307, %r369, %r305;
	max.s32 	%r369, %r307, %r306;
$L__BB3_13:
	setp.ne.s16 	%p15, %rs1, 0;
	add.s32 	%r308, %r369, %r75;
	shr.u32 	%r309, %r365, 1;
	min.u32 	%r310, %r308, %r309;
	sub.s32 	%r311, %r75, %r369;
	max.s32 	%r80, %r311, %r310;
	and.b32  	%r312, %r65, 65535;
	and.b32  	%r313, %r68, 65535;
	add.s32 	%r81, %r313, %r312;
	and.b32  	%r314, %r66, 65535;
	and.b32  	%r315, %r69, 65535;
	cvt.u16.u32 	%rs8, %r66;
	cvt.u16.u32 	%rs9, %r69;
	and.b16  	%rs10, %rs9, %rs8;
	xor.b16  	%rs11, %rs9, %rs8;
	shr.u16 	%rs12, %rs11, 1;
	add.s16 	%rs13, %rs10, %rs12;
	cvt.u32.u16 	%r82, %rs13;
	and.b32  	%r316, %r67, 65535;
	and.b32  	%r317, %r70, 65535;
	add.s32 	%r83, %r317, %r316;
	sub.s32 	%r318, %r314, %r315;
	abs.s32 	%r319, %r318;
	and.b32  	%r320, %r63, 65535;
	sub.s32 	%r321, %r320, %r43;
	abs.s32 	%r322, %r321;
	and.b32  	%r323, %r64, 65535;
	sub.s32 	%r324, %r323, %r44;
	abs.s32 	%r325, %r324;
	add.s32 	%r326, %r325, %r322;
	shr.u32 	%r327, %r326, 1;
	and.b32  	%r328, %r71, 65535;
	sub.s32 	%r329, %r328, %r43;
	abs.s32 	%r330, %r329;
	and.b32  	%r331, %r73, 65535;
	sub.s32 	%r332, %r44, %r331;
	abs.s32 	%r333, %r332;
	add.s32 	%r334, %r333, %r330;
	shr.u32 	%r335, %r334, 1;
	max.u32 	%r336, %r319, %r327;
	max.u32 	%r370, %r336, %r335;
	@%p15 bra 	$L__BB3_15;
	shr.u32 	%r337, %r83, 1;
	shr.u32 	%r338, %r81, 1;
	sub.s32 	%r339, %r82, %r44;
	sub.s32 	%r340, %r82, %r43;
	sub.s32 	%r341, %r338, %r43;
	sub.s32 	%r342, %r337, %r44;
	min.s32 	%r343, %r341, %r342;
	max.s32 	%r344, %r339, %r340;
	max.s32 	%r345, %r344, %r343;
	max.s32 	%r346, %r341, %r342;
	min.s32 	%r347, %r339, %r340;
	min.s32 	%r348, %r347, %r346;
	neg.s32 	%r349, %r345;
	max.s32 	%r350, %r370, %r348;
	max.s32 	%r370, %r350, %r349;
$L__BB3_15:
	add.s32 	%r351, %r370, %r82;
	min.u32 	%r352, %r351, %r72;
	sub.s32 	%r353, %r82, %r370;
	max.s32 	%r354, %r353, %r352;
	mad.lo.s32 	%r355, %r87, %r99, %r1;
	mul.wide.s32 	%rd8, %r355, 4;
	add.s64 	%rd9, %rd1, %rd8;
	prmt.b32 	%r356, %r80, %r354, 0x5410U;
	st.global.u32 	[%rd9], %r356;
$L__BB3_16:
	ret;

}


// ===== COMPILED SASS (sm_100) =====

	.target	sm_100

	.elftype	@"ET_EXEC"


//--------------------- .note.nv.tkinfo           --------------------------
	.section	.note.nv.tkinfo,"",@"SHT_NOTE"
	.sectionflags	@"SHF_NOTE_NV_TKINFO"
	.tkinfo
        /*0018*/ 	.word	0x00000002
        /*0030*/ 	.string	""
        /*0030*/ 	.string	"ptxas"
        /*0030*/ 	.string	"Cuda compilation tools, release 13.0, V13.0.88"
        /*0030*/ 	.string	"Build cuda_13.0.r13.0/compiler.36424714_0"
        /*0030*/ 	.string	"-arch sm_100 -m 64 "



//--------------------- .note.nv.cuinfo           --------------------------
	.section	.note.nv.cuinfo,"",@"SHT_NOTE"
	.sectionflags	@"SHF_NOTE_NV_CUINFO"
        /*0018*/ 	.short	0x0002
        /*001a*/ 	.short	0x0064
        /*001c*/ 	.short	0x0082
	.zero		2


//--------------------- .nv.info                  --------------------------
	.section	.nv.info,"",@"SHT_CUDA_INFO"
	.align	4


	//----- nvinfo : EIATTR_REGCOUNT
	.align		4
        /*0000*/ 	.byte	0x04, 0x2f
        /*0002*/ 	.short	(.L_1 - .L_0)
	.align		4
.L_0:
        /*0004*/ 	.word	index@(yadif_uchar)
        /*0008*/ 	.word	0x00000020


	//----- nvinfo : EIATTR_FRAME_SIZE
	.align		4
.L_1:
        /*000c*/ 	.byte	0x04, 0x11
        /*000e*/ 	.short	(.L_3 - .L_2)
	.align		4
.L_2:
        /*0010*/ 	.word	index@(yadif_uchar)
        /*0014*/ 	.word	0x00000000


	//----- nvinfo : EIATTR_REGCOUNT
	.align		4
.L_3:
        /*0018*/ 	.byte	0x04, 0x2f
        /*001a*/ 	.short	(.L_5 - .L_4)
	.align		4
.L_4:
        /*001c*/ 	.word	index@(yadif_ushort)
        /*0020*/ 	.word	0x00000020


	//----- nvinfo : EIATTR_FRAME_SIZE
	.align		4
.L_5:
        /*0024*/ 	.byte	0x04, 0x11
        /*0026*/ 	.short	(.L_7 - .L_6)
	.align		4
.L_6:
        /*0028*/ 	.word	index@(yadif_ushort)
        /*002c*/ 	.word	0x00000000


	//----- nvinfo : EIATTR_REGCOUNT
	.align		4
.L_7:
        /*0030*/ 	.byte	0x04, 0x2f
        /*0032*/ 	.short	(.L_9 - .L_8)
	.align		4
.L_8:
        /*0034*/ 	.word	index@(yadif_uchar2)
        /*0038*/ 	.word	0x00000028


	//----- nvinfo : EIATTR_FRAME_SIZE
	.align		4
.L_9:
        /*003c*/ 	.byte	0x04, 0x11
        /*003e*/ 	.short	(.L_11 - .L_10)
	.align		4
.L_10:
        /*0040*/ 	.word	index@(yadif_uchar2)
        /*0044*/ 	.word	0x00000000


	//----- nvinfo : EIATTR_REGCOUNT
	.align		4
.L_11:
        /*0048*/ 	.byte	0x04, 0x2f
        /*004a*/ 	.short	(.L_13 - .L_12)
	.align		4
.L_12:
        /*004c*/ 	.word	index@(yadif_ushort2)
        /*0050*/ 	.word	0x00000028


	//----- nvinfo : EIATTR_FRAME_SIZE
	.align		4
.L_13:
        /*0054*/ 	.byte	0x04, 0x11
        /*0056*/ 	.short	(.L_15 - .L_14)
	.align		4
.L_14:
        /*0058*/ 	.word	index@(yadif_ushort2)
        /*005c*/ 	.word	0x00000000


	//----- nvinfo : EIATTR_MIN_STACK_SIZE
	.align		4
.L_15:
        /*0060*/ 	.byte	0x04, 0x12
        /*0062*/ 	.short	(.L_17 - .L_16)
	.align		4
.L_16:
        /*0064*/ 	.word	index@(yadif_ushort2)
        /*0068*/ 	.word	0x00000000


	//----- nvinfo : EIATTR_MIN_STACK_SIZE
	.align		4
.L_17:
        /*006c*/ 	.byte	0x04, 0x12
        /*006e*/ 	.short	(.L_19 - .L_18)
	.align		4
.L_18:
        /*0070*/ 	.word	index@(yadif_uchar2)
        /*0074*/ 	.word	0x00000000


	//----- nvinfo : EIATTR_MIN_STACK_SIZE
	.align		4
.L_19:
        /*0078*/ 	.byte	0x04, 0x12
        /*007a*/ 	.short	(.L_21 - .L_20)
	.align		4
.L_20:
        /*007c*/ 	.word	index@(yadif_ushort)
        /*0080*/ 	.word	0x00000000


	//----- nvinfo : EIATTR_MIN_STACK_SIZE
	.align		4
.L_21:
        /*0084*/ 	.byte	0x04, 0x12
        /*0086*/ 	.short	(.L_23 - .L_22)
	.align		4
.L_22:
        /*0088*/ 	.word	index@(yadif_uchar)
        /*008c*/ 	.word	0x00000000
.L_23:


//--------------------- .nv.compat                --------------------------
	.section	.nv.compat,"",@"SHT_CUDA_COMPAT_INFO"
	.align	4
        /*0000*/ 	.byte	0x02, 0x09, 0x00, 0x00, 0x02, 0x02, 0x02, 0x00, 0x02, 0x05, 0x05, 0x00, 0x03, 0x07, 0x01, 0x01
        /*0010*/ 	.byte	0x02, 0x03, 0x00, 0x00, 0x02, 0x06, 0x01, 0x00, 0x04, 0x0b, 0x08, 0x00, 0x09, 0x00, 0x00, 0x00
        /*0020*/ 	.byte	0x00, 0x00, 0x00, 0x00


//--------------------- .nv.info.yadif_ushort2    --------------------------
	.section	.nv.info.yadif_ushort2,"",@"SHT_CUDA_INFO"
	.sectionflags	@""
	.align	4


	//----- nvinfo : EIATTR_CUDA_API_VERSION
	.align		4
        /*0000*/ 	.byte	0x04, 0x37
        /*0002*/ 	.short	(.L_25 - .L_24)
.L_24:
        /*0004*/ 	.word	0x00000082


	//----- nvinfo : EIATTR_KPARAM_INFO
	.align		4
.L_25:
        /*0008*/ 	.byte	0x04, 0x17
        /*000a*/ 	.short	(.L_27 - .L_26)
.L_26:
        /*000c*/ 	.word	0x00000000
        /*0010*/ 	.short	0x000b
        /*0012*/ 	.short	0x003c
        /*0014*/ 	.byte	0x00, 0xf0, 0x05, 0x00


	//----- nvinfo : EIATTR_KPARAM_INFO
	.align		4
.L_27:
        /*0018*/ 	.byte	0x04, 0x17
        /*001a*/ 	.short	(.L_29 - .L_28)
.L_28:
        /*001c*/ 	.word	0x00000000
        /*0020*/ 	.short	0x000a
        /*0022*/ 	.short	0x0038
        /*0024*/ 	.byte	0x00, 0xf0, 0x11, 0x00


	//----- nvinfo : EIATTR_KPARAM_INFO
	.align		4
.L_29:
        /*0028*/ 	.byte	0x04, 0x17
        /*002a*/ 	.short	(.L_31 - .L_30)
.L_30:
        /*002c*/ 	.word	0x00000000
        /*0030*/ 	.short	0x0009
        /*0032*/ 	.short	0x0034
        /*0034*/ 	.byte	0x00, 0xf0, 0x11, 0x00


	//----- nvinfo : EIATTR_KPARAM_INFO
	.align		4
.L_31:
        /*0038*/ 	.byte	0x04, 0x17
        /*003a*/ 	.short	(.L_33 - .L_32)
.L_32:
        /*003c*/ 	.word	0x00000000
        /*0040*/ 	.short	0x0008
        /*0042*/ 	.short	0x0030
        /*0044*/ 	.byte	0x00, 0xf0, 0x11, 0x00


	//----- nvinfo : EIATTR_KPARAM_INFO
	.align		4
.L_33:
        /*0048*/ 	.byte	0x04, 0x17
        /*004a*/ 	.short	(.L_35 - .L_34)
.L_34:
        /*004c*/ 	.word	0x00000000
        /*0050*/ 	.short	0x0007
        /*0052*/ 	.short	0x002c
        /*0054*/ 	.byte	0x00, 0xf0, 0x11, 0x00


	//----- nvinfo : EIATTR_KPARAM_INFO
	.align		4
.L_35:
        /*0058*/ 	.byte	0x04, 0x17
        /*005a*/ 	.short	(.L_37 - .L_36)
.L_36:
        /*005c*/ 	.word	0x00000000
        /*0060*/ 	.short	0x0006
        /*0062*/ 	.short	0x0028
        /*0064*/ 	.byte	0x00, 0xf0, 0x11, 0x00


	//----- nvinfo : EIATTR_KPARAM_INFO
	.align		4
.L_37:
        /*0068*/ 	.byte	0x04, 0x17
        /*006a*/ 	.short	(.L_39 - .L_38)
.L_38:
        /*006c*/ 	.word	0x00000000
        /*0070*/ 	.short	0x0005
        /*0072*/ 	.short	0x0024
        /*0074*/ 	.byte	0x00, 0xf0, 0x11, 0x00


	//----- nvinfo : EIATTR_KPARAM_INFO
	.align		4
.L_39:
        /*0078*/ 	.byte	0x04, 0x17
        /*007a*/ 	.short	(.L_41 - .L_40)
.L_40:
        /*007c*/ 	.word	0x00000000
        /*0080*/ 	.short	0x0004
        /*0082*/ 	.short	0x0020
        /*0084*/ 	.byte	0x00, 0xf0, 0x11, 0x00


	//----- nvinfo : EIATTR_KPARAM_INFO
	.align		4
.L_41:
        /*0088*/ 	.byte	0x04, 0x17
        /*008a*/ 	.short	(.L_43 - .L_42)
.L_42:
        /*008c*/ 	.word	0x00000000
        /*0090*/ 	.short	0x0003
        /*0092*/ 	.short	0x0018
        /*0094*/ 	.byte	0x00, 0xf0, 0x21, 0x00


	//----- nvinfo : EIATTR_KPARAM_INFO
	.align		4
.L_43:
        /*0098*/ 	.byte	0x04, 0x17
        /*009a*/ 	.short	(.L_45 - .L_44)
.L_44:
        /*009c*/ 	.word	0x00000000
        /*00a0*/ 	.short	0x0002
        /*00a2*/ 	.short	0x0010
        /*00a4*/ 	.byte	0x00, 0xf0, 0x21, 0x00


	//----- nvinfo : EIATTR_KPARAM_INFO
	.align		4
.L_45:
        /*00a8*/ 	.byte	0x04, 0x17
        /*00aa*/ 	.short	(.L_47 - .L_46)
.L_46:
        /*00ac*/ 	.word	0x00000000
        /*00b0*/ 	.short	0x0001
        /*00b2*/ 	.short	0x0008
        /*00b4*/ 	.byte	0x00, 0xf0, 0x21, 0x00


	//----- nvinfo : EIATTR_KPARAM_INFO
	.align		4
.L_47:
        /*00b8*/ 	.byte	0x04, 0x17
        /*00ba*/ 	.short	(.L_49 - .L_48)
.L_48:
        /*00bc*/ 	.word	0x00000000
        /*00c0*/ 	.short	0x0000
        /*00c2*/ 	.short	0x0000
        /*00c4*/ 	.byte	0x00, 0xf5, 0x21, 0x00


	//----- nvinfo : EIATTR_SPARSE_MMA_MASK
	.align		4
.L_49:
        /*00c8*/ 	.byte	0x03, 0x50
        /*00ca*/ 	.short	0x0000


	//----- nvinfo : EIATTR_MAXREG_COUNT
	.align		4
        /*00cc*/ 	.byte	0x03, 0x1b
        /*00ce*/ 	.short	0x00ff


	//----- nvinfo : EIATTR_MERCURY_ISA_VERSION
	.align		4
        /*00d0*/ 	.byte	0x03, 0x5f
        /*00d2*/ 	.short	0x0101


	//----- nvinfo : EIATTR_VRC_CTA_INIT_COUNT
	.align		4
        /*00d4*/ 	.byte	0x02, 0x4a
	.zero		1
	.zero		1


	//----- nvinfo : EIATTR_EXIT_INSTR_OFFSETS
	.align		4
        /*00d8*/ 	.byte	0x04, 0x1c
        /*00da*/ 	.short	(.L_51 - .L_50)


	//   ....[0]....
.L_50:
        /*00dc*/ 	.word	0x000000c0


	//   ....[1]....
        /*00e0*/ 	.word	0x00000270


	//   ....[2]....
        /*00e4*/ 	.word	0x000017c0


	//----- nvinfo : EIATTR_CRS_STACK_SIZE
	.align		4
.L_51:
        /*00e8*/ 	.byte	0x04, 0x1e
        /*00ea*/ 	.short	(.L_53 - .L_52)
.L_52:
        /*00ec*/ 	.word	0x00000000


	//----- nvinfo : EIATTR_CBANK_PARAM_SIZE
	.align		4
.L_53:
        /*00f0*/ 	.byte	0x03, 0x19
        /*00f2*/ 	.short	0x003d


	//----- nvinfo : EIATTR_PARAM_CBANK
	.align		4
        /*00f4*/ 	.byte	0x04, 0x0a
        /*00f6*/ 	.short	(.L_55 - .L_54)
	.align		4
.L_54:
        /*00f8*/ 	.word	index@(.nv.constant0.yadif_ushort2)
        /*00fc*/ 	.short	0x0380
        /*00fe*/ 	.short	0x003d


	//----- nvinfo : EIATTR_SW_WAR
	.align		4
.L_55:
        /*0100*/ 	.byte	0x04, 0x36
        /*0102*/ 	.short	(.L_57 - .L_56)
.L_56:
        /*0104*/ 	.word	0x00000008
.L_57:


//--------------------- .nv.info.yadif_uchar2     --------------------------
	.section	.nv.info.yadif_uchar2,"",@"SHT_CUDA_INFO"
	.sectionflags	@""
	.align	4


	//----- nvinfo : EIATTR_CUDA_API_VERSION
	.align		4
        /*0000*/ 	.byte	0x04, 0x37
        /*0002*/ 	.short	(.L_59 - .L_58)
.L_58:
        /*0004*/ 	.word	0x00000082


	//----- nvinfo : EIATTR_KPARAM_INFO
	.align		4
.L_59:
        /*0008*/ 	.byte	0x04, 0x17
        /*000a*/ 	.short	(.L_61 - .L_60)
.L_60:
        /*000c*/ 	.word	0x00000000
        /*0010*/ 	.short	0x000b
        /*0012*/ 	.short	0x003c
        /*0014*/ 	.byte	0x00, 0xf0, 0x05, 0x00


	//----- nvinfo : EIATTR_KPARAM_INFO
	.align		4
.L_61:
        /*0018*/ 	.byte	0x04, 0x17
        /*001a*/ 	.short	(.L_63 - .L_62)
.L_62:
        /*001c*/ 	.word	0x00000000
        /*0020*/ 	.short	0x000a
        /*0022*/ 	.short	0x0038
        /*0024*/ 	.byte	0x00, 0xf0, 0x11, 0x00


	//----- nvinfo : EIATTR_KPARAM_INFO
	.align		4
.L_63:
        /*0028*/ 	.byte	0x04, 0x17
        /*002a*/ 	.short	(.L_65 - .L_64)
.L_64:
        /*002c*/ 	.word	0x00000000
        /*0030*/ 	.short	0x0009
        /*0032*/ 	.short	0x0034
        /*0034*/ 	.byte	0x00, 0xf0, 0x11, 0x00


	//----- nvinfo : EIATTR_KPARAM_INFO
	.align		4
.L_65:
        /*0038*/ 	.byte	0x04, 0x17
        /*003a*/ 	.short	(.L_67 - .L_66)
.L_66:
        /*003c*/ 	.word	0x00000000
        /*0040*/ 	.short	0x0008
        /*0042*/ 	.short	0x0030
        /*0044*/ 	.byte	0x00, 0xf0, 0x11, 0x00


	//----- nvinfo : EIATTR_KPARAM_INFO
	.align		4
.L_67:
        /*0048*/ 	.byte	0x04, 0x17
        /*004a*/ 	.short	(.L_69 - .L_68)
.L_68:
        /*004c*/ 	.word	0x00000000
        /*0050*/ 	.short	0x0007
        /*0052*/ 	.short	0x002c
        /*0054*/ 	.byte	0x00, 0xf0, 0x11, 0x00


	//----- nvinfo : EIATTR_KPARAM_INFO
	.align		4
.L_69:
        /*0058*/ 	.byte	0x04, 0x17
        /*005a*/ 	.short	(.L_71 - .L_70)
.L_70:
        /*005c*/ 	.word	0x00000000
        /*0060*/ 	.short	0x0006
        /*0062*/ 	.short	0x0028
        /*0064*/ 	.byte	0x00, 0xf0, 0x11, 0x00


	//----- nvinfo : EIATTR_KPARAM_INFO
	.align		4
.L_71:
        /*0068*/ 	.byte	0x04, 0x17
        /*006a*/ 	.short	(.L_73 - .L_72)
.L_72:
        /*006c*/ 	.word	0x00000000
        /*0070*/ 	.short	0x0005
        /*0072*/ 	.short	0x0024
        /*0074*/ 	.byte	0x00, 0xf0, 0x11, 0x00


	//----- nvinfo : EIATTR_KPARAM_INFO
	.align		4
.L_73:
        /*0078*/ 	.byte	0x04, 0x17
        /*007a*/ 	.short	(.L_75 - .L_74)
.L_74:
        /*007c*/ 	.word	0x00000000
        /*0080*/ 	.short	0x0004
        /*0082*/ 	.short	0x0020
        /*0084*/ 	.byte	0x00, 0xf0, 0x11, 0x00


	//----- nvinfo : EIATTR_KPARAM_INFO
	.align		4
.L_75:
        /*0088*/ 	.byte	0x04, 0x17
        /*008a*/ 	.short	(.L_77 - .L_76)
.L_76:
        /*008c*/ 	.word	0x00000000
        /*0090*/ 	.short	0x0003
        /*0092*/ 	.short	0x0018
        /*0094*/ 	.byte	0x00, 0xf0, 0x21, 0x00


	//----- nvinfo : EIATTR_KPARAM_INFO
	.align		4
.L_77:
        /*0098*/ 	.byte	0x04, 0x17
        /*009a*/ 	.short	(.L_79 - .L_78)
.L_78:
        /*009c*/ 	.word	0x00000000
        /*00a0*/ 	.short	0x0002
        /*00a2*/ 	.short	0x0010
        /*00a4*/ 	.byte	0x00, 0xf0, 0x21, 0x00


	//----- nvinfo : EIATTR_KPARAM_INFO
	.align		4
.L_79:
        /*00a8*/ 	.byte	0x04, 0x17
        /*00aa*/ 	.short	(.L_81 - .L_80)
.L_80:
        /*00ac*/ 	.word	0x00000000
        /*00b0*/ 	.short	0x0001
        /*00b2*/ 	.short	0x0008
        /*00b4*/ 	.byte	0x00, 0xf0, 0x21, 0x00


	//----- nvinfo : EIATTR_KPARAM_INFO
	.align		4
.L_81:
        /*00b8*/ 	.byte	0x04, 0x17
        /*00ba*/ 	.short	(.L_83 - .L_82)
.L_82:
        /*00bc*/ 	.word	0x00000000
        /*00c0*/ 	.short	0x0000
        /*00c2*/ 	.short	0x0000
        /*00c4*/ 	.byte	0x00, 0xf5, 0x21, 0x00


	//----- nvinfo : EIATTR_SPARSE_MMA_MASK
	.align		4
.L_83:
        /*00c8*/ 	.byte	0x03, 0x50
        /*00ca*/ 	.short	0x0000


	//----- nvinfo : EIATTR_MAXREG_COUNT
	.align		4
        /*00cc*/ 	.byte	0x03, 0x1b
        /*00ce*/ 	.short	0x00ff


	//----- nvinfo : EIATTR_MERCURY_ISA_VERSION
	.align		4
        /*00d0*/ 	.byte	0x03, 0x5f
        /*00d2*/ 	.short	0x0101


	//----- nvinfo : EIATTR_VRC_CTA_INIT_COUNT
	.align		4
        /*00d4*/ 	.byte	0x02, 0x4a
	.zero		1
	.zero		1


	//----- nvinfo : EIATTR_EXIT_INSTR_OFFSETS
	.align		4
        /*00d8*/ 	.byte	0x04, 0x1c
        /*00da*/ 	.short	(.L_85 - .L_84)


	//   ....[0]....
.L_84:
        /*00dc*/ 	.word	0x000000c0


	//   ....[1]....
        /*00e0*/ 	.word	0x00000270


	//   ....[2]....
        /*00e4*/ 	.word	0x000017e0


	//----- nvinfo : EIATTR_CRS_STACK_SIZE
	.align		4
.L_85:
        /*00e8*/ 	.byte	0x04, 0x1e
        /*00ea*/ 	.short	(.L_87 - .L_86)
.L_86:
        /*00ec*/ 	.word	0x00000000


	//----- nvinfo : EIATTR_CBANK_PARAM_SIZE
	.align		4
.L_87:
        /*00f0*/ 	.byte	0x03, 0x19
        /*00f2*/ 	.short	0x003d


	//----- nvinfo : EIATTR_PARAM_CBANK
	.align		4
        /*00f4*/ 	.byte	0x04, 0x0a
        /*00f6*/ 	.short	(.L_89 - .L_88)
	.align		4
.L_88:
        /*00f8*/ 	.word	index@(.nv.constant0.yadif_uchar2)
        /*00fc*/ 	.short	0x0380
        /*00fe*/ 	.short	0x003d


	//----- nvinfo : EIATTR_SW_WAR
	.align		4
.L_89:
        /*0100*/ 	.byte	0x04, 0x36
        /*0102*/ 	.short	(.L_91 - .L_90)
.L_90:
        /*0104*/ 	.word	0x00000008
.L_91:


//--------------------- .nv.info.yadif_ushort     --------------------------
	.section	.nv.info.yadif_ushort,"",@"SHT_CUDA_INFO"
	.sectionflags	@""
	.align	4


	//----- nvinfo : EIATTR_CUDA_API_VERSION
	.align		4
        /*0000*/ 	.byte	0x04, 0x37
        /*0002*/ 	.short	(.L_93 - .L_92)
.L_92:
        /*0004*/ 	.word	0x00000082


	//----- nvinfo : EIATTR_KPARAM_INFO
	.align		4
.L_93:
        /*0008*/ 	.byte	0x04, 0x17
        /*000a*/ 	.short	(.L_95 - .L_94)
.L_94:
        /*000c*/ 	.word	0x00000000
        /*0010*/ 	.short	0x000b
        /*0012*/ 	.short	0x003c
        /*0014*/ 	.byte	0x00, 0xf0, 0x05, 0x00


	//----- nvinfo : EIATTR_KPARAM_INFO
	.align		4
.L_95:
        /*0018*/ 	.byte	0x04, 0x17
        /*001a*/ 	.short	(.L_97 - .L_96)
.L_96:
        /*001c*/ 	.word	0x00000000
        /*0020*/ 	.short	0x000a
        /*0022*/ 	.short	0x0038
        /*0024*/ 	.byte	0x00, 0xf0, 0x11, 0x00


	//----- nvinfo : EIATTR_KPARAM_INFO
	.align		4
.L_97:
        /*0028*/ 	.byte	0x04, 0x17
        /*002a*/ 	.short	(.L_99 - .L_98)
.L_98:
        /*002c*/ 	.word	0x00000000
        /*0030*/ 	.short	0x0009
        /*0032*/ 	.short	0x0034
        /*0034*/ 	.byte	0x00, 0xf0, 0x11, 0x00


	//----- nvinfo : EIATTR_KPARAM_INFO
	.align		4
.L_99:
        /*0038*/ 	.byte	0x04, 0x17
        /*003a*/ 	.short	(.L_101 - .L_100)
.L_100:
        /*003c*/ 	.word	0x00000000
        /*0040*/ 	.short	0x0008
        /*0042*/ 	.short	0x0030
        /*0044*/ 	.byte	0x00, 0xf0, 0x11, 0x00


	//----- nvinfo : EIATTR_KPARAM_INFO
	.align		4
.L_101:
        /*0048*/ 	.byte	0x04, 0x17
        /*004a*/ 	.short	(.L_103 - .L_102)
.L_102:
        /*004c*/ 	.word	0x00000000
        /*0050*/ 	.short	0x0007
        /*0052*/ 	.short	0x002c
        /*0054*/ 	.byte	0x00, 0xf0, 0x11, 0x00


	//----- nvinfo : EIATTR_KPARAM_INFO
	.align		4
.L_103:
        /*0058*/ 	.byte	0x04, 0x17
        /*005a*/ 	.short	(.L_105 - .L_104)
.L_104:
        /*005c*/ 	.word	0x00000000
        /*0060*/ 	.short	0x0006
        /*0062*/ 	.short	0x0028
        /*0064*/ 	.byte	0x00, 0xf0, 0x11, 0x00


	//----- nvinfo : EIATTR_KPARAM_INFO
	.align		4
.L_105:
        /*0068*/ 	.byte	0x04, 0x17
        /*006a*/ 	.short	(.L_107 - .L_106)
.L_106:
        /*006c*/ 	.word	0x00000000
        /*0070*/ 	.short	0x0005
        /*0072*/ 	.short	0x0024
        /*0074*/ 	.byte	0x00, 0xf0, 0x11, 0x00


	//----- nvinfo : EIATTR_KPARAM_INFO
	.align		4
.L_107:
        /*0078*/ 	.byte	0x04, 0x17
        /*007a*/ 	.short	(.L_109 - .L_108)
.L_108:
        /*007c*/ 	.word	0x00000000
        /*0080*/ 	.short	0x0004
        /*0082*/ 	.short	0x0020
        /*0084*/ 	.byte	0x00, 0xf0, 0x11, 0x00


	//----- nvinfo : EIATTR_KPARAM_INFO
	.align		4
.L_109:
        /*0088*/ 	.byte	0x04, 0x17
        /*008a*/ 	.short	(.L_111 - .L_110)
.L_110:
        /*008c*/ 	.word	0x00000000
        /*0090*/ 	.short	0x0003
        /*0092*/ 	.short	0x0018
        /*0094*/ 	.byte	0x00, 0xf0, 0x21, 0x00


	//----- nvinfo : EIATTR_KPARAM_INFO
	.align		4
.L_111:
        /*0098*/ 	.byte	0x04, 0x17
        /*009a*/ 	.short	(.L_113 - .L_112)
.L_112:
        /*009c*/ 	.word	0x00000000
        /*00a0*/ 	.short	0x0002
        /*00a2*/ 	.short	0x0010
        /*00a4*/ 	.byte	0x00, 0xf0, 0x21, 0x00


	//----- nvinfo : EIATTR_KPARAM_INFO
	.align		4
.L_113:
        /*00a8*/ 	.byte	0x04, 0x17
        /*00aa*/ 	.short	(.L_115 - .L_114)
.L_114:
        /*00ac*/ 	.word	0x00000000
        /*00b0*/ 	.short	0x0001
        /*00b2*/ 	.short	0x0008
        /*00b4*/ 	.byte	0x00, 0xf0, 0x21, 0x00


	//----- nvinfo : EIATTR_KPARAM_INFO
	.align		4
.L_115:
        /*00b8*/ 	.byte	0x04, 0x17
        /*00ba*/ 	.short	(.L_117 - .L_116)
.L_116:
        /*00bc*/ 	.word	0x00000000
        /*00c0*/ 	.short	0x0000
        /*00c2*/ 	.short	0x0000
        /*00c4*/ 	.byte	0x00, 0xf5, 0x21, 0x00


	//----- nvinfo : EIATTR_SPARSE_MMA_MASK
	.align		4
.L_117:
        /*00c8*/ 	.byte	0x03, 0x50
        /*00ca*/ 	.short	0x0000


	//----- nvinfo : EIATTR_MAXREG_COUNT
	.align		4
        /*00cc*/ 	.byte	0x03, 0x1b
        /*00ce*/ 	.short	0x00ff


	//----- nvinfo : EIATTR_MERCURY_ISA_VERSION
	.align		4
        /*00d0*/ 	.byte	0x03, 0x5f
        /*00d2*/ 	.short	0x0101


	//----- nvinfo : EIATTR_VRC_CTA_INIT_COUNT
	.align		4
        /*00d4*/ 	.byte	0x02, 0x4a
	.zero		1
	.zero		1


	//----- nvinfo : EIATTR_EXIT_INSTR_OFFSETS
	.align		4
        /*00d8*/ 	.byte	0x04, 0x1c
        /*00da*/ 	.short	(.L_119 - .L_118)


	//   ....[0]....
.L_118:
        /*00dc*/ 	.word	0x000000c0


	//   ....[1]....
        /*00e0*/ 	.word	0x000001d0


	//   ....[2]....
        /*00e4*/ 	.word	0x00000f90


	//----- nvinfo : EIATTR_CRS_STACK_SIZE
	.align		4
.L_119:
        /*00e8*/ 	.byte	0x04, 0x1e
        /*00ea*/ 	.short	(.L_121 - .L_120)
.L_120:
        /*00ec*/ 	.word	0x00000000


	//----- nvinfo : EIATTR_CBANK_PARAM_SIZE
	.align		4
.L_121:
        /*00f0*/ 	.byte	0x03, 0x19
        /*00f2*/ 	.short	0x003d


	//----- nvinfo : EIATTR_PARAM_CBANK
	.align		4
        /*00f4*/ 	.byte	0x04, 0x0a
        /*00f6*/ 	.short	(.L_123 - .L_122)
	.align		4
.L_122:
        /*00f8*/ 	.word	index@(.nv.constant0.yadif_ushort)
        /*00fc*/ 	.short	0x0380
        /*00fe*/ 	.short	0x003d


	//----- nvinfo : EIATTR_SW_WAR
	.align		4
.L_123:
        /*0100*/ 	.byte	0x04, 0x36
        /*0102*/ 	.short	(.L_125 - .L_124)
.L_124:
        /*0104*/ 	.word	0x00000008
.L_125:


//--------------------- .nv.info.yadif_uchar      --------------------------
	.section	.nv.info.yadif_uchar,"",@"SHT_CUDA_INFO"
	.sectionflags	@""
	.align	4


	//----- nvinfo : EIATTR_CUDA_API_VERSION
	.align		4
        /*0000*/ 	.byte	0x04, 0x37
        /*0002*/ 	.short	(.L_127 - .L_126)
.L_126:
        /*0004*/ 	.word	0x00000082


	//----- nvinfo : EIATTR_KPARAM_INFO
	.align		4
.L_127:
        /*0008*/ 	.byte	0x04, 0x17
        /*000a*/ 	.short	(.L_129 - .L_128)
.L_128:
        /*000c*/ 	.word	0x00000000
        /*0010*/ 	.short	0x000b
        /*0012*/ 	.short	0x003c
        /*0014*/ 	.byte	0x00, 0xf0, 0x05, 0x00


	//----- nvinfo : EIATTR_KPARAM_INFO
	.align		4
.L_129:
        /*0018*/ 	.byte	0x04, 0x17
        /*001a*/ 	.short	(.L_131 - .L_130)
.L_130:
        /*001c*/ 	.word	0x00000000
        /*0020*/ 	.short	0x000a
        /*0022*/ 	.short	0x0038
        /*0024*/ 	.byte	0x00, 0xf0, 0x11, 0x00


	//----- nvinfo : EIATTR_KPARAM_INFO
	.align		4
.L_131:
        /*0028*/ 	.byte	0x04, 0x17
        /*002a*/ 	.short	(.L_133 - .L_132)
.L_132:
        /*002c*/ 	.word	0x00000000
        /*0030*/ 	.short	0x0009
        /*0032*/ 	.short	0x0034
        /*0034*/ 	.byte	0x00, 0xf0, 0x11, 0x00


	//----- nvinfo : EIATTR_KPARAM_INFO
	.align		4
.L_133:
        /*0038*/ 	.byte	0x04, 0x17
        /*003a*/ 	.short	(.L_135 - .L_134)
.L_134:
        /*003c*/ 	.word	0x00000000
        /*0040*/ 	.short	0x0008
        /*0042*/ 	.short	0x0030
        /*0044*/ 	.byte	0x00, 0xf0, 0x11, 0x00


	//----- nvinfo : EIATTR_KPARAM_INFO
	.align		4
.L_135:
        /*0048*/ 	.byte	0x04, 0x17
        /*004a*/ 	.short	(.L_137 - .L_136)
.L_136:
        /*004c*/ 	.word	0x00000000
        /*0050*/ 	.short	0x0007
        /*0052*/ 	.short	0x002c
        /*0054*/ 	.byte	0x00, 0xf0, 0x11, 0x00


	//----- nvinfo : EIATTR_KPARAM_INFO
	.align		4
.L_137:
        /*0058*/ 	.byte	0x04, 0x17
        /*005a*/ 	.short	(.L_139 - .L_138)
.L_138:
        /*005c*/ 	.word	0x00000000
        /*0060*/ 	.short	0x0006
        /*0062*/ 	.short	0x0028
        /*0064*/ 	.byte	0x00, 0xf0, 0x11, 0x00


	//----- nvinfo : EIATTR_KPARAM_INFO
	.align		4
.L_139:
        /*0068*/ 	.byte	0x04, 0x17
        /*006a*/ 	.short	(.L_141 - .L_140)
.L_140:
        /*006c*/ 	.word	0x00000000
        /*0070*/ 	.short	0x0005
        /*0072*/ 	.short	0x0024
        /*0074*/ 	.byte	0x00, 0xf0, 0x11, 0x00


	//----- nvinfo : EIATTR_KPARAM_INFO
	.align		4
.L_141:
        /*0078*/ 	.byte	0x04, 0x17
        /*007a*/ 	.short	(.L_143 - .L_142)
.L_142:
        /*007c*/ 	.word	0x00000000
        /*0080*/ 	.short	0x0004
        /*0082*/ 	.short	0x0020
        /*0084*/ 	.byte	0x00, 0xf0, 0x11, 0x00


	//----- nvinfo : EIATTR_KPARAM_INFO
	.align		4
.L_143:
        /*0088*/ 	.byte	0x04, 0x17
        /*008a*/ 	.short	(.L_145 - .L_144)
.L_144:
        /*008c*/ 	.word	0x00000000
        /*0090*/ 	.short	0x0003
        /*0092*/ 	.short	0x0018
        /*0094*/ 	.byte	0x00, 0xf0, 0x21, 0x00


	//----- nvinfo : EIATTR_KPARAM_INFO
	.align		4
.L_145:
        /*0098*/ 	.byte	0x04, 0x17
        /*009a*/ 	.short	(.L_147 - .L_146)
.L_146:
        /*009c*/ 	.word	0x00000000
        /*00a0*/ 	.short	0x0002
        /*00a2*/ 	.short	0x0010
        /*00a4*/ 	.byte	0x00, 0xf0, 0x21, 0x00


	//----- nvinfo : EIATTR_KPARAM_INFO
	.align		4
.L_147:
        /*00a8*/ 	.byte	0x04, 0x17
        /*00aa*/ 	.short	(.L_149 - .L_148)
.L_148:
        /*00ac*/ 	.word	0x00000000
        /*00b0*/ 	.short	0x0001
        /*00b2*/ 	.short	0x0008
        /*00b4*/ 	.byte	0x00, 0xf0, 0x21, 0x00


	//----- nvinfo : EIATTR_KPARAM_INFO
	.align		4
.L_149:
        /*00b8*/ 	.byte	0x04, 0x17
        /*00ba*/ 	.short	(.L_151 - .L_150)
.L_150:
        /*00bc*/ 	.word	0x00000000
        /*00c0*/ 	.short	0x0000
        /*00c2*/ 	.short	0x0000
        /*00c4*/ 	.byte	0x00, 0xf5, 0x21, 0x00


	//----- nvinfo : EIATTR_SPARSE_MMA_MASK
	.align		4
.L_151:
        /*00c8*/ 	.byte	0x03, 0x50
        /*00ca*/ 	.short	0x0000


	//----- nvinfo : EIATTR_MAXREG_COUNT
	.align		4
        /*00cc*/ 	.byte	0x03, 0x1b
        /*00ce*/ 	.short	0x00ff


	//----- nvinfo : EIATTR_MERCURY_ISA_VERSION
	.align		4
        /*00d0*/ 	.byte	0x03, 0x5f
        /*00d2*/ 	.short	0x0101


	//----- nvinfo : EIATTR_VRC_CTA_INIT_COUNT
	.align		4
        /*00d4*/ 	.byte	0x02, 0x4a
	.zero		1
	.zero		1


	//----- nvinfo : EIATTR_EXIT_INSTR_OFFSETS
	.align		4
        /*00d8*/ 	.byte	0x04, 0x1c
        /*00da*/ 	.short	(.L_153 - .L_152)


	//   ....[0]....
.L_152:
        /*00dc*/ 	.word	0x000000c0


	//   ....[1]....
        /*00e0*/ 	.word	0x000001e0


	//   ....[2]....
        /*00e4*/ 	.word	0x00000fd0


	//----- nvinfo : EIATTR_CRS_STACK_SIZE
	.align		4
.L_153:
        /*00e8*/ 	.byte	0x04, 0x1e
        /*00ea*/ 	.short	(.L_155 - .L_154)
.L_154:
        /*00ec*/ 	.word	0x00000000


	//----- nvinfo : EIATTR_CBANK_PARAM_SIZE
	.align		4
.L_155:
        /*00f0*/ 	.byte	0x03, 0x19
        /*00f2*/ 	.short	0x003d


	//----- nvinfo : EIATTR_PARAM_CBANK
	.align		4
        /*00f4*/ 	.byte	0x04, 0x0a
        /*00f6*/ 	.short	(.L_157 - .L_156)
	.align		4
.L_156:
        /*00f8*/ 	.word	index@(.nv.constant0.yadif_uchar)
        /*00fc*/ 	.short	0x0380
        /*00fe*/ 	.short	0x003d


	//----- nvinfo : EIATTR_SW_WAR
	.align		4
.L_157:
        /*0100*/ 	.byte	0x04, 0x36
        /*0102*/ 	.short	(.L_159 - .L_158)
.L_158:
        /*0104*/ 	.word	0x00000008
.L_159:


//--------------------- .nv.callgraph             --------------------------
	.section	.nv.callgraph,"",@"SHT_CUDA_CALLGRAPH"
	.align	4
	.sectionentsize	8
	.align		4
        /*0000*/ 	.word	0x00000000
	.align		4
        /*0004*/ 	.word	0xffffffff
	.align		4
        /*0008*/ 	.word	0x00000000
	.align		4
        /*000c*/ 	.word	0xfffffffe
	.align		4
        /*0010*/ 	.word	0x00000000
	.align		4
        /*0014*/ 	.word	0xfffffffd
	.align		4
        /*0018*/ 	.word	0x00000000
	.align		4
        /*001c*/ 	.word	0xfffffffc


//--------------------- .text.yadif_ushort2       --------------------------
	.section	.text.yadif_ushort2,"ax",@progbits
	.align	128
        .global         yadif_ushort2
        .type           yadif_ushort2,@function
        .size           yadif_ushort2,(.L_x_26 - yadif_ushort2)
        .other          yadif_ushort2,@"STO_CUDA_ENTRY STV_DEFAULT"
yadif_ushort2:
.text.yadif_ushort2:
[----:B------:R-:W-:Y:S01]  /*0000*/  LDC R1, c[0x0][0x37c] ;  /* 0x0000df00ff017b82 */ /* 0x000fe20000000800 */
[----:B------:R-:W0:Y:S07]  /*0010*/  S2R R5, SR_TID.Y ;  /* 0x0000000000057919 */ /* 0x000e2e0000002200 */
[----:B------:R-:W1:Y:S01]  /*0020*/  LDC R3, c[0x0][0x360] ;  /* 0x0000d800ff037b82 */ /* 0x000e620000000800 */
[----:B------:R-:W2:Y:S01]  /*0030*/  LDCU.64 UR6, c[0x0][0x3a0] ;  /* 0x00007400ff0677ac */ /* 0x000ea20008000a00 */
[----:B------:R-:W1:Y:S06]  /*0040*/  S2R R2, SR_TID.X ;  /* 0x0000000000027919 */ /* 0x000e6c0000002100 */
[----:B------:R-:W0:Y:S08]  /*0050*/  S2UR UR5, SR_CTAID.Y ;  /* 0x00000000000579c3 */ /* 0x000e300000002600 */
[----:B------:R-:W0:Y:S08]  /*0060*/  LDC R0, c[0x0][0x364] ;  /* 0x0000d900ff007b82 */ /* 0x000e300000000800 */
[----:B------:R-:W1:Y:S01]  /*0070*/  S2UR UR4, SR_CTAID.X ;  /* 0x00000000000479c3 */ /* 0x000e620000002500 */
[----:B0-----:R-:W-:-:S05]  /*0080*/  IMAD R0, R0, UR5, R5 ;  /* 0x0000000500007c24 */ /* 0x001fca000f8e0205 */
[----:B--2---:R-:W-:Y:S01]  /*0090*/  ISETP.GE.AND P0, PT, R0, UR7, PT ;  /* 0x0000000700007c0c */ /* 0x004fe2000bf06270 */
[----:B-1----:R-:W-:-:S05]  /*00a0*/  IMAD R3, R3, UR4, R2 ;  /* 0x0000000403037c24 */ /* 0x002fca000f8e0202 */
[----:B------:R-:W-:-:S13]  /*00b0*/  ISETP.GE.OR P0, PT, R3, UR6, P0 ;  /* 0x0000000603007c0c */ /* 0x000fda0008706670 */
[----:B------:R-:W-:Y:S05]  /*00c0*/  @P0 EXIT ;  /* 0x000000000000094d */ /* 0x000fea0003800000 */
[----:B------:R-:W0:Y:S01]  /*00d0*/  LDCU UR4, c[0x0][0x3b4] ;  /* 0x00007680ff0477ac */ /* 0x000e220008000800 */
[C---:B------:R-:W-:Y:S01]  /*00e0*/  LOP3.LUT R4, R0.reuse, 0x1, RZ, 0xc0, !PT ;  /* 0x0000000100047812 */ /* 0x040fe200078ec0ff */
[----:B------:R-:W-:Y:S01]  /*00f0*/  VIADD R2, R3, 0xffffffff ;  /* 0xffffffff03027836 */ /* 0x000fe20000000000 */
[----:B------:R-:W-:Y:S01]  /*0100*/  I2FP.F32.S32 R26, R3 ;  /* 0x00000003001a7245 */ /* 0x000fe20000201400 */
[----:B------:R-:W-:Y:S01]  /*0110*/  VIADD R27, R0, 0xffffffff ;  /* 0xffffffff001b7836 */ /* 0x000fe20000000000 */
[----:B------:R-:W1:Y:S02]  /*0120*/  LDCU.64 UR12, c[0x0][0x358] ;  /* 0x00006b00ff0c77ac */ /* 0x000e640008000a00 */
[----:B------:R-:W-:Y:S01]  /*0130*/  I2FP.F32.S32 R6, R2 ;  /* 0x0000000200067245 */ /* 0x000fe20000201400 */
[----:B------:R-:W-:Y:S01]  /*0140*/  IMAD.MOV.U32 R2, RZ, RZ, -0x3e000000 ;  /* 0xc2000000ff027424 */ /* 0x000fe200078e00ff */
[----:B------:R-:W-:Y:S01]  /*0150*/  I2FP.F32.S32 R27, R27 ;  /* 0x0000001b001b7245 */ /* 0x000fe20000201400 */
[----:B------:R-:W-:-:S02]  /*0160*/  IMAD.MOV.U32 R24, RZ, RZ, R26 ;  /* 0x000000ffff187224 */ /* 0x000fc400078e001a */
[----:B------:R-:W-:Y:S02]  /*0170*/  IMAD.MOV.U32 R34, RZ, RZ, R6 ;  /* 0x000000ffff227224 */ /* 0x000fe400078e0006 */
[----:B------:R-:W-:Y:S01]  /*0180*/  IMAD.MOV.U32 R7, RZ, RZ, R27 ;  /* 0x000000ffff077224 */ /* 0x000fe200078e001b */
[----:B0-----:R-:W-:-:S13]  /*0190*/  ISETP.NE.AND P0, PT, R4, UR4, PT ;  /* 0x0000000404007c0c */ /* 0x001fda000bf05270 */
[----:B-1----:R-:W-:Y:S05]  /*01a0*/  @P0 BRA `(.L_x_0) ;  /* 0x0000000000340947 */ /* 0x002fea0003800000 */
[----:B------:R-:W0:Y:S01]  /*01b0*/  LDCU UR4, c[0x0][0x390] ;  /* 0x00007200ff0477ac */ /* 0x000e220008000800 */
[----:B------:R-:W-:Y:S01]  /*01c0*/  I2FP.F32.S32 R6, R3 ;  /* 0x0000000300067245 */ /* 0x000fe20000201400 */
[----:B------:R-:W-:Y:S01]  /*01d0*/  IMAD.MOV.U32 R8, RZ, RZ, -0x3e000000 ;  /* 0xc2000000ff087424 */ /* 0x000fe200078e00ff */
[----:B------:R-:W-:Y:S01]  /*01e0*/  I2FP.F32.U32 R7, R0 ;  /* 0x0000000000077245 */ /* 0x000fe20000201000 */
[----:B------:R-:W-:-:S05]  /*01f0*/  UMOV UR5, URZ ;  /* 0x000000ff00057c82 */ /* 0x000fca0008000000 */
[----:B0-----:R0:W5:Y:S01]  /*0200*/  TEX.LL RZ, R6, R6, R8, UR4, 2D, 0x3 ;  /* 0x28ff040806067f60 */ /* 0x00116200089e03ff */
[----:B------:R-:W1:Y:S01]  /*0210*/  LDC.64 R4, c[0x0][0x380] ;  /* 0x0000e000ff047b82 */ /* 0x000e620000000a00 */
[----:B0-----:R-:W0:Y:S02]  /*0220*/  LDCU UR4, c[0x0][0x3a8] ;  /* 0x00007500ff0477ac */ /* 0x001e240008000800 */
[----:B0-----:R-:W-:-:S04]  /*0230*/  IMAD R3, R0, UR4, R3 ;  /* 0x0000000400037c24 */ /* 0x001fc8000f8e0203 */
[----:B-1----:R-:W-:Y:S01]  /*0240*/  IMAD.WIDE R2, R3, 0x4, R4 ;  /* 0x0000000403027825 */ /* 0x002fe200078e0204 */
[----:B-----5:R-:W-:-:S05]  /*0250*/  PRMT R5, R6, 0x5410, R7 ;  /* 0x0000541006057816 */ /* 0x020fca0000000007 */
[----:B------:R-:W-:Y:S01]  /*0260*/  STG.E desc[UR12][R2.64], R5 ;  /* 0x0000000502007986 */ /* 0x000fe2000c10190c */
[----:B------:R-:W-:Y:S05]  /*0270*/  EXIT ;  /* 0x000000000000794d */ /* 0x000fea0003800000 */
.L_x_0:
[----:B------:R-:W0:Y:S01]  /*0280*/  LDCU UR4, c[0x0][0x390] ;  /* 0x00007200ff0477ac */ /* 0x000e220008000800 */
[----:B------:R-:W-:Y:S02]  /*0290*/  VIADD R25, R0, 0x1 ;  /* 0x0000000100197836 */ /* 0x000fe40000000000 */
[C---:B------:R-:W-:Y:S01]  /*02a0*/  VIADD R4, R3.reuse, 0x1 ;  /* 0x0000000103047836 */ /* 0x040fe20000000000 */
[----:B------:R-:W-:Y:S01]  /*02b0*/  UMOV UR5, URZ ;  /* 0x000000ff00057c82 */ /* 0x000fe20008000000 */
[----:B------:R-:W-:Y:S01]  /*02c0*/  IMAD.MOV.U32 R5, RZ, RZ, R27 ;  /* 0x000000ffff057224 */ /* 0x000fe200078e001b */
[----:B------:R-:W-:Y:S01]  /*02d0*/  I2FP.F32.U32 R25, R25 ;  /* 0x0000001900197245 */ /* 0x000fe20000201000 */
[C---:B------:R-:W-:Y:S01]  /*02e0*/  VIADD R32, R3.reuse, 0xfffffffe ;  /* 0xfffffffe03207836 */ /* 0x040fe20000000000 */
[----:B------:R-:W-:Y:S01]  /*02f0*/  I2FP.F32.S32 R4, R4 ;  /* 0x0000000400047245 */ /* 0x000fe20000201400 */
[----:B------:R-:W-:Y:S02]  /*0300*/  VIADD R30, R3, 0x2 ;  /* 0x00000002031e7836 */ /* 0x000fe40000000000 */
[--C-:B------:R-:W-:Y:S01]  /*0310*/  IMAD.MOV.U32 R35, RZ, RZ, R25.reuse ;  /* 0x000000ffff237224 */ /* 0x100fe200078e0019 */
[----:B------:R-:W-:Y:S01]  /*0320*/  I2FP.F32.S32 R32, R32 ;  /* 0x0000002000207245 */ /* 0x000fe20000201400 */
[----:B------:R-:W-:Y:S01]  /*0330*/  IMAD.MOV.U32 R18, RZ, RZ, R4 ;  /* 0x000000ffff127224 */ /* 0x000fe200078e0004 */
[----:B------:R-:W-:Y:S01]  /*0340*/  I2FP.F32.S32 R30, R30 ;  /* 0x0000001e001e7245 */ /* 0x000fe20000201400 */
[----:B------:R-:W-:-:S02]  /*0350*/  IMAD.MOV.U32 R19, RZ, RZ, R25 ;  /* 0x000000ffff137224 */ /* 0x000fc400078e0019 */
[----:B------:R-:W-:Y:S01]  /*0360*/  IMAD.MOV.U32 R33, RZ, RZ, R27 ;  /* 0x000000ffff217224 */ /* 0x000fe200078e001b */
[----:B0-----:R-:W5:Y:S01]  /*0370*/  TEX.LL RZ, R8, R6, R2, UR4, 2D, 0x3 ;  /* 0x28ff040206087f60 */ /* 0x001f6200089e03ff */
[----:B------:R-:W5:Y:S01]  /*0380*/  TEX.LL RZ, R10, R34, R2, UR4, 2D, 0x3 ;  /* 0x28ff0402220a7f60 */ /* 0x000f6200089e03ff */
[----:B------:R0:W5:Y:S01]  /*0390*/  TEX.LL RZ, R12, R26, R2, UR4, 2D, 0x3 ;  /* 0x28ff04021a0c7f60 */ /* 0x00016200089e03ff */
[----:B------:R-:W5:Y:S01]  /*03a0*/  TEX.LL RZ, R14, R4, R2, UR4, 2D, 0x3 ;  /* 0x28ff0402040e7f60 */ /* 0x000f6200089e03ff */
[----:B------:R-:W5:Y:S01]  /*03b0*/  TEX.LL RZ, R16, R24, R2, UR4, 2D, 0x3 ;  /* 0x28ff040218107f60 */ /* 0x000f6200089e03ff */
[----:B------:R-:W5:Y:S01]  /*03c0*/  TEX.LL RZ, R18, R18, R2, UR4, 2D, 0x3 ;  /* 0x28ff040212127f60 */ /* 0x000f6200089e03ff */
[----:B------:R-:W5:Y:S01]  /*03d0*/  TEX.LL RZ, R20, R32, R2, UR4, 2D, 0x3 ;  /* 0x28ff040220147f60 */ /* 0x000f6200089e03ff */
[----:B------:R-:W-:-:S04]  /*03e0*/  IMAD.MOV.U32 R31, RZ, RZ, R25 ;  /* 0x000000ffff1f7224 */ /* 0x000fc800078e0019 */
[----:B------:R1:W5:Y:S01]  /*03f0*/  TEX.LL RZ, R22, R30, R2, UR4, 2D, 0x3 ;  /* 0x28ff04021e167f60 */ /* 0x00036200089e03ff */
[----:B------:R-:W-:Y:S02]  /*0400*/  IMAD.MOV.U32 R29, RZ, RZ, R25 ;  /* 0x000000ffff1d7224 */ /* 0x000fe400078e0019 */
[----:B0-----:R-:W-:-:S05]  /*0410*/  VIADD R26, R3, 0xfffffffd ;  /* 0xfffffffd031a7836 */ /* 0x001fca0000000000 */
[----:B------:R-:W-:Y:S01]  /*0420*/  I2FP.F32.S32 R26, R26 ;  /* 0x0000001a001a7245 */ /* 0x000fe20000201400 */
[----:B-1----:R-:W-:-:S04]  /*0430*/  IMAD.MOV.U32 R31, RZ, RZ, R27 ;  /* 0x000000ffff1f7224 */ /* 0x002fc800078e001b */
[----:B------:R-:W-:Y:S02]  /*0440*/  IMAD.MOV.U32 R24, RZ, RZ, R26 ;  /* 0x000000ffff187224 */ /* 0x000fe400078e001a */
[----:B------:R-:W-:Y:S01]  /*0450*/  IMAD.MOV.U32 R33, RZ, RZ, R25 ;  /* 0x000000ffff217224 */ /* 0x000fe200078e0019 */
[----:B------:R-:W-:-:S04]  /*0460*/  DEPBAR.LE SB5, 0x5 ;  /* 0x0000d1400000791a */ /* 0x000fc80000000000 */
[----:B------:R-:W-:Y:S02]  /*0470*/  LOP3.LUT R8, R8, 0xffff, RZ, 0xc0, !PT ;  /* 0x0000ffff08087812 */ /* 0x000fe400078ec0ff */
[----:B------:R-:W-:Y:S02]  /*0480*/  LOP3.LUT R10, R10, 0xffff, RZ, 0xc0, !PT ;  /* 0x0000ffff0a0a7812 */ /* 0x000fe400078ec0ff */
[----:B------:R-:W-:Y:S01]  /*0490*/  LOP3.LUT R12, R12, 0xffff, RZ, 0xc0, !PT ;  /* 0x0000ffff0c0c7812 */ /* 0x000fe200078ec0ff */
[----:B------:R-:W-:-:S04]  /*04a0*/  DEPBAR.LE SB5, 0x3 ;  /* 0x0000d0c00000791a */ /* 0x000fc80000000000 */
[----:B------:R-:W-:Y:S01]  /*04b0*/  LOP3.LUT R37, R14, 0xffff, RZ, 0xc0, !PT ;  /* 0x0000ffff0e257812 */ /* 0x000fe200078ec0ff */
[----:B------:R-:W-:Y:S01]  /*04c0*/  IMAD.IADD R28, R8, 0x1, -R10 ;  /* 0x00000001081c7824 */ /* 0x000fe200078e0a0a */
[----:B------:R-:W-:Y:S01]  /*04d0*/  LOP3.LUT R35, R16, 0xffff, RZ, 0xc0, !PT ;  /* 0x0000ffff10237812 */ /* 0x000fe200078ec0ff */
[----:B------:R-:W-:-:S04]  /*04e0*/  DEPBAR.LE SB5, 0x2 ;  /* 0x0000d0800000791a */ /* 0x000fc80000000000 */
[----:B------:R-:W-:Y:S02]  /*04f0*/  LOP3.LUT R18, R18, 0xffff, RZ, 0xc0, !PT ;  /* 0x0000ffff12127812 */ /* 0x000fe400078ec0ff */
[----:B------:R-:W-:Y:S01]  /*0500*/  IABS R28, R28 ;  /* 0x0000001c001c7213 */ /* 0x000fe20000000000 */
[--C-:B------:R-:W-:Y:S01]  /*0510*/  IMAD.IADD R4, R12, 0x1, -R35.reuse ;  /* 0x000000010c047824 */ /* 0x100fe200078e0a23 */
[----:B-----5:R-:W-:Y:S01]  /*0520*/  LOP3.LUT R20, R20, 0xffff, RZ, 0xc0, !PT ;  /* 0x0000ffff14147812 */ /* 0x020fe200078ec0ff */
[----:B------:R-:W-:Y:S01]  /*0530*/  IMAD.IADD R5, R37, 0x1, -R18 ;  /* 0x0000000125057824 */ /* 0x000fe200078e0a12 */
[----:B------:R-:W-:Y:S01]  /*0540*/  LOP3.LUT R22, R22, 0xffff, RZ, 0xc0, !PT ;  /* 0x0000ffff16167812 */ /* 0x000fe200078ec0ff */
[----:B------:R-:W-:Y:S01]  /*0550*/  IMAD.MOV.U32 R14, RZ, RZ, R28 ;  /* 0x000000ffff0e7224 */ /* 0x000fe200078e001c */
[----:B------:R-:W-:Y:S01]  /*0560*/  IABS R4, R4 ;  /* 0x0000000400047213 */ /* 0x000fe20000000000 */
[----:B------:R-:W-:Y:S01]  /*0570*/  IMAD.IADD R7, R8, 0x1, -R18 ;  /* 0x0000000108077824 */ /* 0x000fe200078e0a12 */
[----:B------:R-:W-:Y:S01]  /*0580*/  IABS R5, R5 ;  /* 0x0000000500057213 */ /* 0x000fe20000000000 */
[----:B------:R-:W-:-:S02]  /*0590*/  IMAD.IADD R6, R20, 0x1, -R35 ;  /* 0x0000000114067824 */ /* 0x000fc400078e0a23 */
[----:B------:R-:W-:Y:S01]  /*05a0*/  IMAD.IADD R16, R12, 0x1, -R22 ;  /* 0x000000010c107824 */ /* 0x000fe200078e0a16 */
[----:B------:R-:W-:Y:S01]  /*05b0*/  IADD3 R14, PT, PT, R5, R4, R14 ;  /* 0x00000004050e7210 */ /* 0x000fe20007ffe00e */
[----:B------:R-:W-:Y:S01]  /*05c0*/  VIADD R4, R3, 0x3 ;  /* 0x0000000303047836 */ /* 0x000fe20000000000 */
[----:B------:R-:W-:Y:S01]  /*05d0*/  IABS R7, R7 ;  /* 0x0000000700077213 */ /* 0x000fe20000000000 */
[----:B------:R-:W-:Y:S01]  /*05e0*/  IMAD.MOV.U32 R5, RZ, RZ, R27 ;  /* 0x000000ffff057224 */ /* 0x000fe200078e001b */
[----:B------:R-:W-:Y:S02]  /*05f0*/  IABS R6, R6 ;  /* 0x0000000600067213 */ /* 0x000fe40000000000 */
[----:B------:R-:W-:Y:S02]  /*0600*/  I2FP.F32.S32 R4, R4 ;  /* 0x0000000400047245 */ /* 0x000fe40000201400 */
[----:B------:R-:W-:-:S03]  /*0610*/  IABS R16, R16 ;  /* 0x0000001000107213 */ /* 0x000fc60000000000 */
[----:B------:R-:W-:Y:S01]  /*0620*/  IMAD.MOV.U32 R28, RZ, RZ, R4 ;  /* 0x000000ffff1c7224 */ /* 0x000fe200078e0004 */
[----:B------:R-:W5:Y:S01]  /*0630*/  TEX.LL RZ, R26, R26, R2, UR4, 2D, 0x3 ;  /* 0x28ff04021a1a7f60 */ /* 0x000f6200089e03ff */
[----:B------:R-:W-:-:S04]  /*0640*/  IADD3 R16, PT, PT, R16, R7, R6 ;  /* 0x0000000710107210 */ /* 0x000fc80007ffe006 */
[----:B------:R-:W5:Y:S01]  /*0650*/  TEX.LL RZ, R28, R28, R2, UR4, 2D, 0x3 ;  /* 0x28ff04021c1c7f60 */ /* 0x000f6200089e03ff */
[----:B------:R-:W-:Y:S01]  /*0660*/  TEX.LL RZ, R30, R30, R2, UR4, 2D, 0x3 ;  /* 0x28ff04021e1e7f60 */ /* 0x000fe200089e03ff */
[----:B------:R-:W5:Y:S01]  /*0670*/  TEX.LL RZ, R32, R32, R2, UR4, 2D, 0x3 ;  /* 0x28ff040220207f60 */ /* 0x000f6200089e03ff */
[----:B------:R-:W5:Y:S01]  /*0680*/  TEX.LL RZ, R4, R4, R2, UR4, 2D, 0x3 ;  /* 0x28ff040204047f60 */ /* 0x000f6200089e03ff */
[----:B------:R0:W5:Y:S01]  /*0690*/  TEX.LL RZ, R6, R24, R2, UR4, 2D, 0x3 ;  /* 0x28ff040218067f60 */ /* 0x00016200089e03ff */
[----:B------:R-:W-:Y:S01]  /*06a0*/  ISETP.GE.U32.AND P1, PT, R16, R14, PT ;  /* 0x0000000e1000720c */ /* 0x000fe20003f26070 */
[----:B------:R-:W-:Y:S01]  /*06b0*/  BSSY.RECONVERGENT B0, `(.L_x_1) ;  /* 0x000004e000007945 */ /* 0x000fe20003800200 */
[----:B------:R-:W-:Y:S02]  /*06c0*/  LOP3.LUT R13, R13, 0xffff, RZ, 0xc0, !PT ;  /* 0x0000ffff0d0d7812 */ /* 0x000fe400078ec0ff */
[----:B------:R-:W-:Y:S02]  /*06d0*/  LOP3.LUT R15, R15, 0xffff, RZ, 0xc0, !PT ;  /* 0x0000ffff0f0f7812 */ /* 0x000fe400078ec0ff */
[----:B------:R-:W-:-:S02]  /*06e0*/  LOP3.LUT R19, R19, 0xffff, RZ, 0xc0, !PT ;  /* 0x0000ffff13137812 */ /* 0x000fc400078ec0ff */
[----:B------:R-:W-:Y:S01]  /*06f0*/  LOP3.LUT R21, R21, 0xffff, RZ, 0xc0, !PT ;  /* 0x0000ffff15157812 */ /* 0x000fe200078ec0ff */
[----:B------:R-:W-:-:S04]  /*0700*/  DEPBAR.LE SB5, 0x3 ;  /* 0x0000d0c00000791a */ /* 0x000fc80000000000 */
[----:B------:R-:W-:Y:S02]  /*0710*/  @!P1 LOP3.LUT R34, R26, 0xffff, RZ, 0xc0, !PT ;  /* 0x0000ffff1a229812 */ /* 0x000fe400078ec0ff */
[----:B------:R-:W-:-:S03]  /*0720*/  @!P1 LOP3.LUT R36, R28, 0xffff, RZ, 0xc0, !PT ;  /* 0x0000ffff1c249812 */ /* 0x000fc600078ec0ff */
[--C-:B------:R-:W-:Y:S02]  /*0730*/  @!P1 IMAD.IADD R34, R34, 0x1, -R18.reuse ;  /* 0x0000000122229824 */ /* 0x100fe400078e0a12 */
[C---:B------:R-:W-:Y:S02]  /*0740*/  @!P1 IMAD.IADD R18, R8.reuse, 0x1, R18 ;  /* 0x0000000108129824 */ /* 0x040fe400078e0212 */
[----:B------:R-:W-:Y:S01]  /*0750*/  @!P1 IMAD.IADD R36, R8, 0x1, -R36 ;  /* 0x0000000108249824 */ /* 0x000fe200078e0a24 */
[----:B------:R-:W-:Y:S01]  /*0760*/  @!P1 IABS R26, R34 ;  /* 0x00000022001a9213 */ /* 0x000fe20000000000 */
[----:B------:R-:W-:-:S03]  /*0770*/  @!P1 IMAD.IADD R8, R20, 0x1, -R22 ;  /* 0x0000000114089824 */ /* 0x000fc600078e0a16 */
[----:B------:R-:W-:Y:S02]  /*0780*/  @!P1 IABS R36, R36 ;  /* 0x0000002400249213 */ /* 0x000fe40000000000 */
[----:B------:R-:W-:-:S03]  /*0790*/  @!P1 IABS R8, R8 ;  /* 0x0000000800089213 */ /* 0x000fc60000000000 */
[----:B0-----:R-:W-:Y:S01]  /*07a0*/  @!P1 IMAD.MOV.U32 R24, RZ, RZ, R36 ;  /* 0x000000ffff189224 */ /* 0x001fe200078e0024 */
[----:B------:R-:W-:-:S04]  /*07b0*/  DEPBAR.LE SB5, 0x2 ;  /* 0x0000d0800000791a */ /* 0x000fc80000000000 */
[----:B------:R-:W-:Y:S02]  /*07c0*/  LOP3.LUT R32, R32, 0xffff, RZ, 0xc0, !PT ;  /* 0x0000ffff20207812 */ /* 0x000fe400078ec0ff */
[----:B------:R-:W-:Y:S02]  /*07d0*/  LOP3.LUT R30, R30, 0xffff, RZ, 0xc0, !PT ;  /* 0x0000ffff1e1e7812 */ /* 0x000fe400078ec0ff */
[----:B------:R-:W-:Y:S01]  /*07e0*/  @!P1 IADD3 R24, PT, PT, R24, R8, R26 ;  /* 0x0000000818189210 */ /* 0x000fe20007ffe01a */
[----:B------:R-:W-:Y:S01]  /*07f0*/  IMAD.IADD R26, R37, 0x1, -R10 ;  /* 0x00000001251a7824 */ /* 0x000fe200078e0a0a */
[----:B------:R-:W-:Y:S01]  /*0800*/  LOP3.LUT R31, R31, 0xffff, RZ, 0xc0, !PT ;  /* 0x0000ffff1f1f7812 */ /* 0x000fe200078ec0ff */
[----:B------:R-:W-:Y:S01]  /*0810*/  IMAD.IADD R8, R12, 0x1, -R32 ;  /* 0x000000010c087824 */ /* 0x000fe200078e0a20 */
[----:B------:R-:W-:Y:S01]  /*0820*/  ISETP.GE.U32.OR P0, PT, R24, R16, P1 ;  /* 0x000000101800720c */ /* 0x000fe20000f06470 */
[----:B------:R-:W-:Y:S01]  /*0830*/  IMAD.IADD R28, R30, 0x1, -R35 ;  /* 0x000000011e1c7824 */ /* 0x000fe200078e0a23 */
[----:B------:R-:W-:-:S02]  /*0840*/  IABS R26, R26 ;  /* 0x0000001a001a7213 */ /* 0x000fc40000000000 */
[----:B------:R-:W-:Y:S02]  /*0850*/  IABS R34, R8 ;  /* 0x0000000800227213 */ /* 0x000fe40000000000 */
[----:B------:R-:W-:Y:S01]  /*0860*/  IABS R28, R28 ;  /* 0x0000001c001c7213 */ /* 0x000fe20000000000 */
[----:B------:R-:W-:Y:S01]  /*0870*/  IMAD.MOV.U32 R8, RZ, RZ, R26 ;  /* 0x000000ffff087224 */ /* 0x000fe200078e001a */
[----:B------:R-:W-:Y:S01]  /*0880*/  @!P1 VIMNMX.U32 R14, PT, PT, R16, R24, PT ;  /* 0x00000018100e9248 */ /* 0x000fe20003fe0000 */
[----:B------:R-:W-:Y:S01]  /*0890*/  IMAD.MOV.U32 R26, RZ, RZ, R34 ;  /* 0x000000ffff1a7224 */ /* 0x000fe200078e0022 */
[----:B------:R-:W-:Y:S01]  /*08a0*/  LOP3.LUT R34, R11, 0xffff, RZ, 0xc0, !PT ;  /* 0x0000ffff0b227812 */ /* 0x000fe200078ec0ff */
[----:B------:R-:W-:Y:S01]  /*08b0*/  IMAD.IADD R11, R15, 0x1, -R19 ;  /* 0x000000010f0b7824 */ /* 0x000fe200078e0a13 */
[----:B------:R-:W-:Y:S01]  /*08c0*/  LOP3.LUT R16, R23, 0xffff, RZ, 0xc0, !PT ;  /* 0x0000ffff17107812 */ /* 0x000fe200078ec0ff */
[----:B------:R-:W-:Y:S01]  /*08d0*/  @!P0 IMAD.IADD R18, R20, 0x1, R22 ;  /* 0x0000000114128824 */ /* 0x000fe200078e0216 */
[----:B------:R-:W-:-:S02]  /*08e0*/  IADD3 R28, PT, PT, R28, R8, R26 ;  /* 0x000000081c1c7210 */ /* 0x000fc40007ffe01a */
[----:B------:R-:W-:Y:S01]  /*08f0*/  LOP3.LUT R26, R9, 0xffff, RZ, 0xc0, !PT ;  /* 0x0000ffff091a7812 */ /* 0x000fe200078ec0ff */
[----:B------:R-:W-:Y:S01]  /*0900*/  IMAD.IADD R23, R13, 0x1, -R16 ;  /* 0x000000010d177824 */ /* 0x000fe200078e0a10 */
[----:B------:R-:W-:Y:S02]  /*0910*/  LOP3.LUT R8, R17, 0xffff, RZ, 0xc0, !PT ;  /* 0x0000ffff11087812 */ /* 0x000fe400078ec0ff */
[----:B------:R-:W-:Y:S01]  /*0920*/  IABS R11, R11 ;  /* 0x0000000b000b7213 */ /* 0x000fe20000000000 */
[----:B------:R-:W-:Y:S01]  /*0930*/  IMAD.IADD R17, R26, 0x1, -R34 ;  /* 0x000000011a117824 */ /* 0x000fe200078e0a22 */
[----:B------:R-:W-:Y:S01]  /*0940*/  IABS R24, R23 ;  /* 0x0000001700187213 */ /* 0x000fe20000000000 */
[----:B------:R-:W-:Y:S01]  /*0950*/  IMAD.IADD R9, R13, 0x1, -R8 ;  /* 0x000000010d097824 */ /* 0x000fe200078e0a08 */
[----:B------:R-:W-:Y:S01]  /*0960*/  ISETP.GE.U32.AND P2, PT, R28, R14, PT ;  /* 0x0000000e1c00720c */ /* 0x000fe20003f46070 */
[----:B------:R-:W-:Y:S01]  /*0970*/  IMAD.IADD R23, R15, 0x1, -R34 ;  /* 0x000000010f177824 */ /* 0x000fe200078e0a22 */
[----:B------:R-:W-:-:S02]  /*0980*/  IABS R17, R17 ;  /* 0x0000001100117213 */ /* 0x000fc40000000000 */
[----:B------:R-:W-:Y:S02]  /*0990*/  IABS R9, R9 ;  /* 0x0000000900097213 */ /* 0x000fe40000000000 */
[----:B------:R-:W-:Y:S02]  /*09a0*/  IABS R23, R23 ;  /* 0x0000001700177213 */ /* 0x000fe40000000000 */
[----:B------:R-:W-:Y:S01]  /*09b0*/  IADD3 R11, PT, PT, R11, R9, R17 ;  /* 0x000000090b0b7210 */ /* 0x000fe20007ffe011 */
[----:B------:R-:W-:Y:S02]  /*09c0*/  IMAD.IADD R17, R26, 0x1, -R19 ;  /* 0x000000011a117824 */ /* 0x000fe400078e0a13 */
[----:B------:R-:W-:-:S03]  /*09d0*/  IMAD.IADD R9, R21, 0x1, -R8 ;  /* 0x0000000115097824 */ /* 0x000fc600078e0a08 */
[----:B------:R-:W-:Y:S02]  /*09e0*/  IABS R17, R17 ;  /* 0x0000001100117213 */ /* 0x000fe40000000000 */
[----:B------:R-:W-:-:S03]  /*09f0*/  IABS R36, R9 ;  /* 0x0000000900247213 */ /* 0x000fc60000000000 */
[----:B------:R-:W-:Y:S02]  /*0a00*/  IMAD.MOV.U32 R9, RZ, RZ, R17 ;  /* 0x000000ffff097224 */ /* 0x000fe400078e0011 */
[----:B------:R-:W-:Y:S01]  /*0a10*/  IMAD.MOV.U32 R17, RZ, RZ, R36 ;  /* 0x000000ffff117224 */ /* 0x000fe200078e0024 */
[----:B------:R-:W-:-:S04]  /*0a20*/  LOP3.LUT R36, R33, 0xffff, RZ, 0xc0, !PT ;  /* 0x0000ffff21247812 */ /* 0x000fc800078ec0ff */
[----:B------:R-:W-:Y:S01]  /*0a30*/  IADD3 R24, PT, PT, R24, R9, R17 ;  /* 0x0000000918187210 */ /* 0x000fe20007ffe011 */
[----:B------:R-:W-:Y:S02]  /*0a40*/  IMAD.IADD R9, R31, 0x1, -R8 ;  /* 0x000000011f097824 */ /* 0x000fe400078e0a08 */
[----:B------:R-:W-:Y:S01]  /*0a50*/  IMAD.IADD R17, R13, 0x1, -R36 ;  /* 0x000000010d117824 */ /* 0x000fe200078e0a24 */
[----:B------:R-:W-:Y:S02]  /*0a60*/  ISETP.GE.U32.AND P0, PT, R24, R11, PT ;  /* 0x0000000b1800720c */ /* 0x000fe40003f06070 */
[----:B------:R-:W-:Y:S02]  /*0a70*/  IABS R9, R9 ;  /* 0x0000000900097213 */ /* 0x000fe40000000000 */
[----:B------:R-:W-:-:S04]  /*0a80*/  IABS R17, R17 ;  /* 0x0000001100117213 */ /* 0x000fc80000000000 */
[----:B------:R-:W-:Y:S01]  /*0a90*/  IADD3 R17, PT, PT, R9, R23, R17 ;  /* 0x0000001709117210 */ /* 0x000fe20007ffe011 */
[----:B------:R-:W-:Y:S02]  /*0aa0*/  IMAD.IADD R9, R12, 0x1, R35 ;  /* 0x000000010c097824 */ /* 0x000fe400078e0223 */
[----:B------:R-:W-:Y:S01]  /*0ab0*/  @!P1 IMAD.MOV.U32 R9, RZ, RZ, R18 ;  /* 0x000000ffff099224 */ /* 0x000fe200078e0012 */
[----:B------:R-:W-:Y:S06]  /*0ac0*/  @P2 BRA `(.L_x_2) ;  /* 0x0000000000302947 */ /* 0x000fec0003800000 */
[----:B-----5:R-:W-:Y:S01]  /*0ad0*/  LOP3.LUT R9, R4, 0xffff, RZ, 0xc0, !PT ;  /* 0x0000ffff04097812 */ /* 0x020fe200078ec0ff */
[----:B------:R-:W-:Y:S01]  /*0ae0*/  IMAD.IADD R4, R30, 0x1, -R32 ;  /* 0x000000011e047824 */ /* 0x000fe200078e0a20 */
[----:B------:R-:W-:-:S03]  /*0af0*/  LOP3.LUT R6, R6, 0xffff, RZ, 0xc0, !PT ;  /* 0x0000ffff06067812 */ /* 0x000fc600078ec0ff */
[----:B------:R-:W-:Y:S01]  /*0b00*/  IMAD.IADD R9, R9, 0x1, -R10 ;  /* 0x0000000109097824 */ /* 0x000fe200078e0a0a */
[----:B------:R-:W-:Y:S01]  /*0b10*/  IABS R4, R4 ;  /* 0x0000000400047213 */ /* 0x000fe20000000000 */
[----:B------:R-:W-:-:S03]  /*0b20*/  IMAD.IADD R6, R37, 0x1, -R6 ;  /* 0x0000000125067824 */ /* 0x000fc600078e0a06 */
[----:B------:R-:W-:Y:S02]  /*0b30*/  IABS R9, R9 ;  /* 0x0000000900097213 */ /* 0x000fe40000000000 */
[----:B------:R-:W-:-:S04]  /*0b40*/  IABS R6, R6 ;  /* 0x0000000600067213 */ /* 0x000fc80000000000 */
[----:B------:R-:W-:-:S04]  /*0b50*/  IADD3 R9, PT, PT, R9, R4, R6 ;  /* 0x0000000409097210 */ /* 0x000fc80007ffe006 */
[----:B------:R-:W-:Y:S01]  /*0b60*/  ISETP.GE.U32.AND P1, PT, R9, R28, PT ;  /* 0x0000001c0900720c */ /* 0x000fe20003f26070 */
[----:B------:R-:W-:-:S12]  /*0b70*/  IMAD.IADD R9, R10, 0x1, R37 ;  /* 0x000000010a097824 */ /* 0x000fd800078e0225 */
[----:B------:R-:W-:-:S07]  /*0b80*/  @!P1 IMAD.IADD R9, R32, 0x1, R30 ;  /* 0x0000000120099824 */ /* 0x000fce00078e021e */
.L_x_2:
[----:B------:R-:W-:Y:S05]  /*0b90*/  BSYNC.RECONVERGENT B0 ;  /* 0x0000000000007941 */ /* 0x000fea0003800200 */
.L_x_1:
[----:B------:R-:W-:Y:S01]  /*0ba0*/  BSSY.RECONVERGENT B0, `(.L_x_3) ;  /* 0x0000012000007945 */ /* 0x000fe20003800200 */
[----:B------:R-:W-:-:S03]  /*0bb0*/  IMAD.IADD R30, R13, 0x1, R8 ;  /* 0x000000010d1e7824 */ /* 0x000fc600078e0208 */
[----:B------:R-:W-:Y:S05]  /*0bc0*/  @P0 BRA `(.L_x_4) ;  /* 0x00000000003c0947 */ /* 0x000fea0003800000 */
[----:B-----5:R-:W-:Y:S01]  /*0bd0*/  LOP3.LUT R4, R27, 0xffff, RZ, 0xc0, !PT ;  /* 0x0000ffff1b047812 */ /* 0x020fe200078ec0ff */
[----:B------:R-:W-:Y:S01]  /*0be0*/  IMAD.IADD R6, R21, 0x1, -R16 ;  /* 0x0000000115067824 */ /* 0x000fe200078e0a10 */
[----:B------:R-:W-:Y:S01]  /*0bf0*/  LOP3.LUT R29, R29, 0xffff, RZ, 0xc0, !PT ;  /* 0x0000ffff1d1d7812 */ /* 0x000fe200078ec0ff */
[--C-:B------:R-:W-:Y:S02]  /*0c00*/  IMAD.IADD R30, R26, 0x1, R19.reuse ;  /* 0x000000011a1e7824 */ /* 0x100fe400078e0213 */
[----:B------:R-:W-:Y:S01]  /*0c10*/  IMAD.IADD R4, R4, 0x1, -R19 ;  /* 0x0000000104047824 */ /* 0x000fe200078e0a13 */
[----:B------:R-:W-:Y:S01]  /*0c20*/  IABS R6, R6 ;  /* 0x0000000600067213 */ /* 0x000fe20000000000 */
[----:B------:R-:W-:-:S03]  /*0c30*/  IMAD.IADD R29, R26, 0x1, -R29 ;  /* 0x000000011a1d7824 */ /* 0x000fc600078e0a1d */
[----:B------:R-:W-:Y:S01]  /*0c40*/  IABS R10, R4 ;  /* 0x00000004000a7213 */ /* 0x000fe20000000000 */
[----:B------:R-:W-:Y:S01]  /*0c50*/  IMAD.MOV.U32 R4, RZ, RZ, R6 ;  /* 0x000000ffff047224 */ /* 0x000fe200078e0006 */
[----:B------:R-:W-:-:S03]  /*0c60*/  IABS R11, R29 ;  /* 0x0000001d000b7213 */ /* 0x000fc60000000000 */
[----:B------:R-:W-:-:S05]  /*0c70*/  IMAD.MOV.U32 R6, RZ, RZ, R10 ;  /* 0x000000ffff067224 */ /* 0x000fca00078e000a */
[----:B------:R-:W-:-:S04]  /*0c80*/  IADD3 R11, PT, PT, R11, R4, R6 ;  /* 0x000000040b0b7210 */ /* 0x000fc80007ffe006 */
[----:B------:R-:W-:Y:S02]  /*0c90*/  ISETP.GE.U32.AND P0, PT, R11, R24, PT ;  /* 0x000000180b00720c */ /* 0x000fe40003f06070 */
[----:B------:R-:W-:-:S11]  /*0ca0*/  VIMNMX.U32 R11, PT, PT, R24, R11, PT ;  /* 0x0000000b180b7248 */ /* 0x000fd60003fe0000 */
[----:B------:R-:W-:-:S07]  /*0cb0*/  @!P0 IMAD.IADD R30, R21, 0x1, R16 ;  /* 0x00000001151e8824 */ /* 0x000fce00078e0210 */
.L_x_4:
[----:B------:R-:W-:Y:S05]  /*0cc0*/  BSYNC.RECONVERGENT B0 ;  /* 0x0000000000007941 */ /* 0x000fea0003800200 */
.L_x_3:
[----:B------:R-:W-:Y:S01]  /*0cd0*/  ISETP.GE.U32.AND P0, PT, R17, R11, PT ;  /* 0x0000000b1100720c */ /* 0x000fe20003f06070 */
[----:B------:R-:W-:-:S12]  /*0ce0*/  BSSY.RECONVERGENT B0, `(.L_x_5) ;  /* 0x000000f000007945 */ /* 0x000fd80003800200 */
[----:B------:R-:W-:Y:S05]  /*0cf0*/  @P0 BRA `(.L_x_6) ;  /* 0x0000000000340947 */ /* 0x000fea0003800000 */
[----:B-----5:R-:W-:Y:S01]  /*0d00*/  LOP3.LUT R11, R5, 0xffff, RZ, 0xc0, !PT ;  /* 0x0000ffff050b7812 */ /* 0x020fe200078ec0ff */
[----:B------:R-:W-:Y:S01]  /*0d10*/  IMAD.IADD R5, R31, 0x1, -R36 ;  /* 0x000000011f057824 */ /* 0x000fe200078e0a24 */
[----:B------:R-:W-:Y:S01]  /*0d20*/  LOP3.LUT R4, R7, 0xffff, RZ, 0xc0, !PT ;  /* 0x0000ffff07047812 */ /* 0x000fe200078ec0ff */
[----:B------:R-:W-:Y:S02]  /*0d30*/  IMAD.IADD R30, R34, 0x1, R15 ;  /* 0x00000001221e7824 */ /* 0x000fe400078e020f */
[----:B------:R-:W-:Y:S01]  /*0d40*/  IMAD.IADD R11, R11, 0x1, -R34 ;  /* 0x000000010b0b7824 */ /* 0x000fe200078e0a22 */
[----:B------:R-:W-:Y:S01]  /*0d50*/  IABS R5, R5 ;  /* 0x0000000500057213 */ /* 0x000fe20000000000 */
[----:B------:R-:W-:-:S03]  /*0d60*/  IMAD.IADD R4, R15, 0x1, -R4 ;  /* 0x000000010f047824 */ /* 0x000fc600078e0a04 */
[----:B------:R-:W-:Y:S02]  /*0d70*/  IABS R11, R11 ;  /* 0x0000000b000b7213 */ /* 0x000fe40000000000 */
[----:B------:R-:W-:-:S03]  /*0d80*/  IABS R6, R4 ;  /* 0x0000000400067213 */ /* 0x000fc60000000000 */
[----:B------:R-:W-:-:S05]  /*0d90*/  IMAD.MOV.U32 R4, RZ, RZ, R11 ;  /* 0x000000ffff047224 */ /* 0x000fca00078e000b */
[----:B------:R-:W-:-:S04]  /*0da0*/  IADD3 R4, PT, PT, R4, R5, R6 ;  /* 0x0000000504047210 */ /* 0x000fc80007ffe006 */
[----:B------:R-:W-:-:S13]  /*0db0*/  ISETP.GE.U32.AND P0, PT, R4, R17, PT ;  /* 0x000000110400720c */ /* 0x000fda0003f06070 */
[----:B------:R-:W-:-:S07]  /*0dc0*/  @!P0 IMAD.IADD R30, R36, 0x1, R31 ;  /* 0x00000001241e8824 */ /* 0x000fce00078e021f */
.L_x_6:
[----:B------:R-:W-:Y:S05]  /*0dd0*/  BSYNC.RECONVERGENT B0 ;  /* 0x0000000000007941 */ /* 0x000fea0003800200 */
.L_x_5:
[----:B------:R-:W0:Y:S01]  /*0de0*/  LDCU UR4, c[0x0][0x3b4] ;  /* 0x00007680ff0477ac */ /* 0x000e220008000800 */
[----:B------:R-:W-:-:S04]  /*0df0*/  DEPBAR.LE SB5, 0x1 ;  /* 0x0000d0400000791a */ /* 0x000fc80000000000 */
[----:B------:R-:W-:Y:S01]  /*0e00*/  I2FP.F32.S32 R4, R3 ;  /* 0x0000000300047245 */ /* 0x000fe20000201400 */
[C---:B------:R-:W-:Y:S01]  /*0e10*/  VIADD R5, R0.reuse, 0xffffffff ;  /* 0xffffffff00057836 */ /* 0x040fe20000000000 */
[----:B------:R-:W-:Y:S01]  /*0e20*/  I2FP.F32.U32 R11, R0 ;  /* 0x00000000000b7245 */ /* 0x000fe20000201000 */
[----:B------:R-:W0:Y:S01]  /*0e30*/  LDCU UR5, c[0x0][0x3b8] ;  /* 0x00007700ff0577ac */ /* 0x000e220008000800 */
[----:B------:R-:W-:Y:S02]  /*0e40*/  IMAD.MOV.U32 R21, RZ, RZ, R25 ;  /* 0x000000ffff157224 */ /* 0x000fe400078e0019 */
[--C-:B------:R-:W-:Y:S01]  /*0e50*/  IMAD.MOV.U32 R20, RZ, RZ, R4.reuse ;  /* 0x000000ffff147224 */ /* 0x100fe200078e0004 */
[----:B------:R-:W1:Y:S01]  /*0e60*/  LDCU UR8, c[0x0][0x390] ;  /* 0x00007200ff0877ac */ /* 0x000e620008000800 */
[----:B------:R-:W-:Y:S01]  /*0e70*/  I2FP.F32.S32 R5, R5 ;  /* 0x0000000500057245 */ /* 0x000fe20000201400 */
[----:B-----5:R-:W-:Y:S01]  /*0e80*/  VIADD R7, R0, 0xfffffffe ;  /* 0xfffffffe00077836 */ /* 0x020fe20000000000 */
[----:B------:R-:W1:Y:S01]  /*0e90*/  LDCU UR6, c[0x0][0x388] ;  /* 0x00007100ff0677ac */ /* 0x000e620008000800 */
[----:B------:R-:W-:-:S03]  /*0ea0*/  IMAD.MOV.U32 R6, RZ, RZ, R4 ;  /* 0x000000ffff067224 */ /* 0x000fc600078e0004 */
[----:B------:R-:W-:Y:S01]  /*0eb0*/  I2FP.F32.S32 R7, R7 ;  /* 0x0000000700077245 */ /* 0x000fe20000201400 */
[--C-:B------:R-:W-:Y:S01]  /*0ec0*/  IMAD.MOV.U32 R26, RZ, RZ, R4.reuse ;  /* 0x000000ffff1a7224 */ /* 0x100fe200078e0004 */
[----:B------:R-:W2:Y:S01]  /*0ed0*/  LDCU UR10, c[0x0][0x398] ;  /* 0x00007300ff0a77ac */ /* 0x000ea20008000800 */
[--C-:B------:R-:W-:Y:S02]  /*0ee0*/  IMAD.MOV.U32 R10, RZ, RZ, R4.reuse ;  /* 0x000000ffff0a7224 */ /* 0x100fe400078e0004 */
[----:B------:R-:W-:Y:S01]  /*0ef0*/  IMAD.MOV.U32 R27, RZ, RZ, R7 ;  /* 0x000000ffff1b7224 */ /* 0x000fe200078e0007 */
[----:B------:R-:W-:Y:S01]  /*0f00*/  UMOV UR7, URZ ;  /* 0x000000ff00077c82 */ /* 0x000fe20008000000 */
[----:B0-----:R-:W-:Y:S01]  /*0f10*/  UISETP.NE.AND UP0, UPT, UR4, UR5, UPT ;  /* 0x000000050400728c */ /* 0x001fe2000bf05270 */
[----:B------:R-:W-:Y:S01]  /*0f20*/  IMAD.MOV.U32 R17, RZ, RZ, R11 ;  /* 0x000000ffff117224 */ /* 0x000fe200078e000b */
[----:B------:R-:W0:Y:S01]  /*0f30*/  LDCU UR4, c[0x0][0x388] ;  /* 0x00007100ff0477ac */ /* 0x000e220008000800 */
[----:B------:R-:W-:-:S02]  /*0f40*/  IMAD.MOV.U32 R16, RZ, RZ, R4 ;  /* 0x000000ffff107224 */ /* 0x000fc400078e0004 */
[--C-:B------:R-:W-:Y:S01]  /*0f50*/  IMAD.MOV.U32 R24, RZ, RZ, R4.reuse ;  /* 0x000000ffff187224 */ /* 0x100fe200078e0004 */
[----:B------:R-:W-:Y:S01]  /*0f60*/  UMOV UR5, URZ ;  /* 0x000000ff00057c82 */ /* 0x000fe20008000000 */
[----:B------:R-:W-:Y:S01]  /*0f70*/  UMOV UR9, URZ ;  /* 0x000000ff00097c82 */ /* 0x000fe20008000000 */
[----:B-1----:R-:W-:Y:S01]  /*0f80*/  USEL UR6, UR8, UR6, !UP0 ;  /* 0x0000000608067287 */ /* 0x002fe2000c000000 */
[----:B------:R-:W-:Y:S01]  /*0f90*/  VIADD R15, R0, 0x2 ;  /* 0x00000002000f7836 */ /* 0x000fe20000000000 */
[----:B------:R-:W-:Y:S01]  /*0fa0*/  UMOV UR11, URZ ;  /* 0x000000ff000b7c82 */ /* 0x000fe20008000000 */
[----:B------:R-:W1:Y:S01]  /*0fb0*/  @!UP0 LDCU UR8, c[0x0][0x398] ;  /* 0x00007300ff0887ac */ /* 0x000e620008000800 */
[--C-:B------:R-:W-:Y:S02]  /*0fc0*/  IMAD.MOV.U32 R14, RZ, RZ, R4.reuse ;  /* 0x000000ffff0e7224 */ /* 0x100fe400078e0004 */
[----:B------:R-:W-:Y:S01]  /*0fd0*/  I2FP.F32.U32 R15, R15 ;  /* 0x0000000f000f7245 */ /* 0x000fe20000201000 */
[----:B------:R-:W-:-:S04]  /*0fe0*/  IMAD.MOV.U32 R22, RZ, RZ, R4 ;  /* 0x000000ffff167224 */ /* 0x000fc800078e0004 */
[----:B------:R-:W-:Y:S01]  /*0ff0*/  IMAD.MOV.U32 R23, RZ, RZ, R15 ;  /* 0x000000ffff177224 */ /* 0x000fe200078e000f */
[----:B0-----:R-:W5:Y:S01]  /*1000*/  TEX.LL RZ, R20, R20, R2, UR4, 2D, 0x3 ;  /* 0x28ff040214147f60 */ /* 0x001f6200089e03ff */
[----:B------:R0:W5:Y:S01]  /*1010*/  TEX.LL RZ, R18, R4, R2, UR4, 2D, 0x3 ;  /* 0x28ff040204127f60 */ /* 0x00016200089e03ff */
[----:B------:R-:W5:Y:S01]  /*1020*/  TEX.LL RZ, R6, R6, R2, UR6, 2D, 0x3 ;  /* 0x28ff060206067f60 */ /* 0x000f6200089e03ff */
[----:B-1----:R-:W5:Y:S01]  /*1030*/  TEX.LL RZ, R26, R26, R2, UR8, 2D, 0x3 ;  /* 0x28ff08021a1a7f60 */ /* 0x002f6200089e03ff */
[----:B------:R-:W-:Y:S01]  /*1040*/  TEX.LL RZ, R10, R10, R2, UR6, 2D, 0x3 ;  /* 0x28ff06020a0a7f60 */ /* 0x000fe200089e03ff */
[----:B------:R-:W5:Y:S01]  /*1050*/  TEX.LL RZ, R16, R16, R2, UR8, 2D, 0x3 ;  /* 0x28ff080210107f60 */ /* 0x000f6200089e03ff */
[----:B--2---:R1:W-:Y:S01]  /*1060*/  TEX.LL RZ, R28, R4, R2, UR10, 2D, 0x3 ;  /* 0x28ff0a02041c7f60 */ /* 0x0043e200089e03ff */
[----:B------:R-:W5:Y:S01]  /*1070*/  TEX.LL RZ, R24, R24, R2, UR10, 2D, 0x3 ;  /* 0x28ff0a0218187f60 */ /* 0x000f6200089e03ff */
[----:B------:R-:W-:Y:S01]  /*1080*/  TEX.LL RZ, R14, R14, R2, UR6, 2D, 0x3 ;  /* 0x28ff06020e0e7f60 */ /* 0x000fe200089e03ff */
[----:B------:R2:W5:Y:S01]  /*1090*/  TEX.LL RZ, R22, R22, R2, UR8, 2D, 0x3 ;  /* 0x28ff080216167f60 */ /* 0x00056200089e03ff */
[----:B0-----:R-:W0:Y:S02]  /*10a0*/  LDCU.U8 UR4, c[0x0][0x3bc] ;  /* 0x00007780ff0477ac */ /* 0x001e240008000000 */
[----:B0-----:R-:W-:-:S04]  /*10b0*/  UPRMT UR4, UR4, 0x8880, URZ ;  /* 0x0000888004047896 */ /* 0x001fc800080000ff */
[----:B------:R-:W-:Y:S01]  /*10c0*/  UISETP.NE.AND UP0, UPT, UR4, URZ, UPT ;  /* 0x000000ff0400728c */ /* 0x000fe2000bf05270 */
[----:B------:R-:W-:-:S04]  /*10d0*/  DEPBAR.LE SB5, 0x5 ;  /* 0x0000d1400000791a */ /* 0x000fc80000000000 */
[----:B------:R-:W-:Y:S02]  /*10e0*/  LOP3.LUT R20, R20, 0xffff, RZ, 0xc0, !PT ;  /* 0x0000ffff14147812 */ /* 0x000fe400078ec0ff */
[----:B------:R-:W-:Y:S02]  /*10f0*/  LOP3.LUT R31, R18, 0xffff, RZ, 0xc0, !PT ;  /* 0x0000ffff121f7812 */ /* 0x000fe400078ec0ff */
[----:B------:R-:W-:Y:S01]  /*1100*/  LOP3.LUT R18, R19, 0xffff, RZ, 0xc0, !PT ;  /* 0x0000ffff13127812 */ /* 0x000fe200078ec0ff */
[----:B------:R-:W-:Y:S01]  /*1110*/  IMAD.IADD R20, R20, 0x1, -R35 ;  /* 0x0000000114147824 */ /* 0x000fe200078e0a23 */
[----:B------:R-:W-:Y:S01]  /*1120*/  LOP3.LUT R21, R21, 0xffff, RZ, 0xc0, !PT ;  /* 0x0000ffff15157812 */ /* 0x000fe200078ec0ff */
[----:B------:R-:W-:Y:S02]  /*1130*/  IMAD.IADD R31, R31, 0x1, -R12 ;  /* 0x000000011f1f7824 */ /* 0x000fe400078e0a0c */
[----:B------:R-:W-:Y:S01]  /*1140*/  IMAD.IADD R18, R18, 0x1, -R13 ;  /* 0x0000000112127824 */ /* 0x000fe200078e0a0d */
[----:B------:R-:W-:Y:S01]  /*1150*/  IABS R20, R20 ;  /* 0x0000001400147213 */ /* 0x000fe20000000000 */
[----:B------:R-:W-:Y:S01]  /*1160*/  IMAD.IADD R21, R21, 0x1, -R8 ;  /* 0x0000000115157824 */ /* 0x000fe200078e0a08 */
[----:B------:R-:W-:Y:S01]  /*1170*/  IABS R31, R31 ;  /* 0x0000001f001f7213 */ /* 0x000fe20000000000 */
[----:B------:R-:W-:-:S04]  /*1180*/  DEPBAR.LE SB5, 0x4 ;  /* 0x0000d1000000791a */ /* 0x000fc80000000000 */
[----:B------:R-:W-:Y:S01]  /*1190*/  LOP3.LUT R6, R6, 0xffff, RZ, 0xc0, !PT ;  /* 0x0000ffff06067812 */ /* 0x000fe200078ec0ff */
[----:B-1----:R-:W-:Y:S01]  /*11a0*/  IMAD.MOV.U32 R4, RZ, RZ, R20 ;  /* 0x000000ffff047224 */ /* 0x002fe200078e0014 */
[----:B------:R-:W-:Y:S01]  /*11b0*/  LOP3.LUT R7, R7, 0xffff, RZ, 0xc0, !PT ;  /* 0x0000ffff07077812 */ /* 0x000fe200078ec0ff */
[----:B------:R-:W-:Y:S01]  /*11c0*/  IMAD.MOV.U32 R5, RZ, RZ, R31 ;  /* 0x000000ffff057224 */ /* 0x000fe200078e001f */
[----:B------:R-:W-:Y:S02]  /*11d0*/  IABS R19, R18 ;  /* 0x0000001200137213 */ /* 0x000fe40000000000 */
[----:B------:R-:W-:Y:S01]  /*11e0*/  IABS R18, R21 ;  /* 0x0000001500127213 */ /* 0x000fe20000000000 */
[----:B--2---:R-:W-:Y:S01]  /*11f0*/  IMAD.IADD R2, R4, 0x1, R5 ;  /* 0x0000000104027824 */ /* 0x004fe200078e0205 */
[----:B------:R-:W-:-:S04]  /*1200*/  DEPBAR.LE SB5, 0x3 ;  /* 0x0000d0c00000791a */ /* 0x000fc80000000000 */
[----:B------:R-:W-:Y:S02]  /*1210*/  LOP3.LUT R5, R26, 0xffff, RZ, 0xc0, !PT ;  /* 0x0000ffff1a057812 */ /* 0x000fe400078ec0ff */
[----:B------:R-:W-:Y:S01]  /*1220*/  LOP3.LUT R4, R27, 0xffff, RZ, 0xc0, !PT ;  /* 0x0000ffff1b047812 */ /* 0x000fe200078ec0ff */
[----:B------:R-:W-:Y:S01]  /*1230*/  IMAD.IADD R18, R18, 0x1, R19 ;  /* 0x0000000112127824 */ /* 0x000fe200078e0213 */
[----:B------:R-:W-:-:S04]  /*1240*/  DEPBAR.LE SB5, 0x2 ;  /* 0x0000d0800000791a */ /* 0x000fc80000000000 */
[----:B------:R-:W-:Y:S01]  /*1250*/  LOP3.LUT R19, R16, R10, RZ, 0xc0, !PT ;  /* 0x0000000a10137212 */ /* 0x000fe200078ec0ff */
[----:B------:R-:W-:Y:S01]  /*1260*/  IMAD.IADD R6, R6, 0x1, R5 ;  /* 0x0000000106067824 */ /* 0x000fe200078e0205 */
[----:B------:R-:W-:Y:S01]  /*1270*/  LOP3.LUT R5, R16, 0xffff, RZ, 0xc0, !PT ;  /* 0x0000ffff10057812 */ /* 0x000fe200078ec0ff */
[----:B------:R-:W-:Y:S01]  /*1280*/  IMAD.IADD R7, R7, 0x1, R4 ;  /* 0x0000000107077824 */ /* 0x000fe200078e0204 */
[----:B------:R-:W-:Y:S02]  /*1290*/  LOP3.LUT R4, R10, 0xffff, RZ, 0xc0, !PT ;  /* 0x0000ffff0a047812 */ /* 0x000fe400078ec0ff */
[----:B------:R-:W-:Y:S01]  /*12a0*/  LOP3.LUT R26, R16, 0xffff, R10, 0x48, !PT ;  /* 0x0000ffff101a7812 */ /* 0x000fe200078e480a */
[----:B------:R-:W-:-:S04]  /*12b0*/  DEPBAR.LE SB5, 0x1 ;  /* 0x0000d0400000791a */ /* 0x000fc80000000000 */
[----:B------:R-:W-:Y:S01]  /*12c0*/  LOP3.LUT R25, R25, 0xffff, RZ, 0xc0, !PT ;  /* 0x0000ffff19197812 */ /* 0x000fe200078ec0ff */
[----:B------:R-:W-:Y:S01]  /*12d0*/  IMAD.IADD R16, R4, 0x1, -R5 ;  /* 0x0000000104107824 */ /* 0x000fe200078e0a05 */
[----:B------:R-:W-:Y:S02]  /*12e0*/  LOP3.LUT R5, R28, 0xffff, RZ, 0xc0, !PT ;  /* 0x0000ffff1c057812 */ /* 0x000fe400078ec0ff */
[----:B------:R-:W-:Y:S01]  /*12f0*/  LOP3.LUT R4, R29, 0xffff, RZ, 0xc0, !PT ;  /* 0x0000ffff1d047812 */ /* 0x000fe200078ec0ff */
[----:B------:R-:W-:Y:S01]  /*1300*/  IMAD.IADD R25, R8, 0x1, -R25 ;  /* 0x0000000108197824 */ /* 0x000fe200078e0a19 */
[----:B------:R-:W-:Y:S01]  /*1310*/  LOP3.LUT R10, R17, R11, RZ, 0xc0, !PT ;  /* 0x0000000b110a7212 */ /* 0x000fe200078ec0ff */
[----:B------:R-:W-:Y:S01]  /*1320*/  IMAD.IADD R5, R5, 0x1, -R12 ;  /* 0x0000000105057824 */ /* 0x000fe200078e0a0c */
[----:B------:R-:W-:Y:S01]  /*1330*/  LOP3.LUT R21, R17, 0xffff, R11, 0x48, !PT ;  /* 0x0000ffff11157812 */ /* 0x000fe200078e480b */
[----:B------:R-:W-:Y:S01]  /*1340*/  IMAD.IADD R4, R4, 0x1, -R13 ;  /* 0x0000000104047824 */ /* 0x000fe200078e0a0d */
[----:B------:R-:W-:-:S02]  /*1350*/  LOP3.LUT R24, R24, 0xffff, RZ, 0xc0, !PT ;  /* 0x0000ffff18187812 */ /* 0x000fc400078ec0ff */
[----:B------:R-:W-:Y:S02]  /*1360*/  LEA.HI R10, R21, R10, RZ, 0x1f ;  /* 0x0000000a150a7211 */ /* 0x000fe400078ff8ff */
[----:B------:R-:W-:Y:S01]  /*1370*/  IABS R21, R5 ;  /* 0x0000000500157213 */ /* 0x000fe20000000000 */
[----:B------:R-:W-:Y:S01]  /*1380*/  IMAD.IADD R24, R35, 0x1, -R24 ;  /* 0x0000000123187824 */ /* 0x000fe200078e0a18 */
[----:B------:R-:W-:Y:S02]  /*1390*/  IABS R5, R4 ;  /* 0x0000000400057213 */ /* 0x000fe40000000000 */
[----:B------:R-:W-:Y:S02]  /*13a0*/  IABS R4, R25 ;  /* 0x0000001900047213 */ /* 0x000fe40000000000 */
[----:B------:R-:W-:Y:S01]  /*13b0*/  LOP3.LUT R20, R11, 0xffff, RZ, 0xc0, !PT ;  /* 0x0000ffff0b147812 */ /* 0x000fe200078ec0ff */
[----:B------:R-:W-:Y:S01]  /*13c0*/  IMAD.MOV.U32 R25, RZ, RZ, R5 ;  /* 0x000000ffff197224 */ /* 0x000fe200078e0005 */
[----:B------:R-:W-:-:S02]  /*13d0*/  LOP3.LUT R17, R17, 0xffff, RZ, 0xc0, !PT ;  /* 0x0000ffff11117812 */ /* 0x000fc400078ec0ff */
[----:B------:R-:W-:Y:S02]  /*13e0*/  LEA.HI R11, R26, R19, RZ, 0x1f ;  /* 0x000000131a0b7211 */ /* 0x000fe400078ff8ff */
[----:B-----5:R-:W-:Y:S01]  /*13f0*/  LOP3.LUT R19, R22, 0xffff, RZ, 0xc0, !PT ;  /* 0x0000ffff16137812 */ /* 0x020fe200078ec0ff */
[----:B------:R-:W-:Y:S01]  /*1400*/  IMAD.MOV.U32 R22, RZ, RZ, R4 ;  /* 0x000000ffff167224 */ /* 0x000fe200078e0004 */
[----:B------:R-:W-:Y:S01]  /*1410*/  LOP3.LUT R14, R14, 0xffff, RZ, 0xc0, !PT ;  /* 0x0000ffff0e0e7812 */ /* 0x000fe200078ec0ff */
[----:B------:R-:W0:Y:S01]  /*1420*/  LDC.64 R4, c[0x0][0x380] ;  /* 0x0000e000ff047b82 */ /* 0x000e220000000a00 */
[----:B------:R-:W-:Y:S01]  /*1430*/  IMAD.IADD R17, R20, 0x1, -R17 ;  /* 0x0000000114117824 */ /* 0x000fe200078e0a11 */
[----:B------:R-:W-:Y:S02]  /*1440*/  IABS R20, R24 ;  /* 0x0000001800147213 */ /* 0x000fe40000000000 */
[----:B------:R-:W-:Y:S01]  /*1450*/  IMAD.IADD R19, R14, 0x1, R19 ;  /* 0x000000010e137824 */ /* 0x000fe200078e0213 */
[----:B------:R-:W-:-:S02]  /*1460*/  IABS R16, R16 ;  /* 0x0000001000107213 */ /* 0x000fc40000000000 */
[----:B------:R-:W-:Y:S01]  /*1470*/  IMAD.IADD R14, R20, 0x1, R21 ;  /* 0x00000001140e7824 */ /* 0x000fe200078e0215 */
[----:B------:R-:W-:Y:S01]  /*1480*/  SHF.R.U32.HI R20, RZ, 0x1, R18 ;  /* 0x00000001ff147819 */ /* 0x000fe20000011612 */
[----:B------:R-:W-:Y:S01]  /*1490*/  IMAD.IADD R21, R22, 0x1, R25 ;  /* 0x0000000116157824 */ /* 0x000fe200078e0219 */
[----:B------:R-:W-:Y:S02]  /*14a0*/  IABS R22, R17 ;  /* 0x0000001100167213 */ /* 0x000fe40000000000 */
[----:B------:R-:W-:Y:S01]  /*14b0*/  SHF.R.U32.HI R17, RZ, 0x1, R14 ;  /* 0x00000001ff117819 */ /* 0x000fe2000001160e */
[----:B------:R-:W-:Y:S01]  /*14c0*/  IMAD.MOV.U32 R14, RZ, RZ, R16 ;  /* 0x000000ffff0e7224 */ /* 0x000fe200078e0010 */
[----:B------:R-:W-:Y:S01]  /*14d0*/  SHF.R.U32.HI R2, RZ, 0x1, R2 ;  /* 0x00000001ff027819 */ /* 0x000fe20000011602 */
[----:B------:R-:W-:Y:S01]  /*14e0*/  IMAD.MOV.U32 R16, RZ, RZ, R22 ;  /* 0x000000ffff107224 */ /* 0x000fe200078e0016 */
[----:B------:R-:W-:Y:S02]  /*14f0*/  LOP3.LUT R15, R15, 0xffff, RZ, 0xc0, !PT ;  /* 0x0000ffff0f0f7812 */ /* 0x000fe400078ec0ff */
[----:B------:R-:W-:-:S02]  /*1500*/  LOP3.LUT R18, R23, 0xffff, RZ, 0xc0, !PT ;  /* 0x0000ffff17127812 */ /* 0x000fc400078ec0ff */
[----:B------:R-:W-:Y:S02]  /*1510*/  SHF.R.U32.HI R21, RZ, 0x1, R21 ;  /* 0x00000001ff157819 */ /* 0x000fe40000011615 */
[----:B------:R-:W-:Y:S01]  /*1520*/  VIMNMX3.U32 R2, R14, R2, R17, !PT ;  /* 0x000000020e02720f */ /* 0x000fe20007800011 */
[----:B------:R-:W-:Y:S01]  /*1530*/  IMAD.IADD R15, R15, 0x1, R18 ;  /* 0x000000010f0f7824 */ /* 0x000fe200078e0212 */
[----:B------:R-:W-:Y:S02]  /*1540*/  VIMNMX3.U32 R14, R16, R20, R21, !PT ;  /* 0x00000014100e720f */ /* 0x000fe40007800015 */
[----:B------:R-:W-:Y:S01]  /*1550*/  LOP3.LUT R11, R11, 0xffff, RZ, 0xc0, !PT ;  /* 0x0000ffff0b0b7812 */ /* 0x000fe200078ec0ff */
[----:B------:R-:W-:Y:S06]  /*1560*/  BRA.U UP0, `(.L_x_7) ;  /* 0x0000000100307547 */ /* 0x000fec000b800000 */
[--C-:B------:R-:W-:Y:S02]  /*1570*/  IMAD.MOV R16, RZ, RZ, -R35.reuse ;  /* 0x000000ffff107224 */ /* 0x100fe400078e0a23 */
[--C-:B------:R-:W-:Y:S02]  /*1580*/  IMAD.MOV R17, RZ, RZ, -R12.reuse ;  /* 0x000000ffff117224 */ /* 0x100fe400078e0a0c */
[----:B------:R-:W-:Y:S01]  /*1590*/  IMAD.IADD R35, R11, 0x1, -R35 ;  /* 0x000000010b237824 */ /* 0x000fe200078e0a23 */
[----:B------:R-:W-:Y:S01]  /*15a0*/  LEA.HI R19, R19, R16, RZ, 0x1f ;  /* 0x0000001013137211 */ /* 0x000fe200078ff8ff */
[----:B------:R-:W-:Y:S01]  /*15b0*/  IMAD.IADD R12, R11, 0x1, -R12 ;  /* 0x000000010b0c7824 */ /* 0x000fe200078e0a0c */
[----:B------:R-:W-:-:S04]  /*15c0*/  LEA.HI R6, R6, R17, RZ, 0x1f ;  /* 0x0000001106067211 */ /* 0x000fc800078ff8ff */
[CC--:B------:R-:W-:Y:S02]  /*15d0*/  VIMNMX R16, PT, PT, R6.reuse, R19.reuse, PT ;  /* 0x0000001306107248 */ /* 0x0c0fe40003fe0100 */
[----:B------:R-:W-:Y:S02]  /*15e0*/  VIMNMX R6, PT, PT, R6, R19, !PT ;  /* 0x0000001306067248 */ /* 0x000fe40007fe0100 */
[CC--:B------:R-:W-:Y:S02]  /*15f0*/  VIMNMX3 R16, R35.reuse, R12.reuse, R16, !PT ;  /* 0x0000000c2310720f */ /* 0x0c0fe40007800110 */
[----:B------:R-:W-:-:S03]  /*1600*/  VIMNMX3 R35, R35, R12, R6, PT ;  /* 0x0000000c2323720f */ /* 0x000fc60003800106 */
[----:B------:R-:W-:-:S05]  /*1610*/  IMAD.MOV R16, RZ, RZ, -R16 ;  /* 0x000000ffff107224 */ /* 0x000fca00078e0a10 */
[----:B------:R-:W-:-:S07]  /*1620*/  VIMNMX3 R2, R2, R35, R16, !PT ;  /* 0x000000230202720f */ /* 0x000fce0007800110 */
.L_x_7:
        /* <DEDUP_REMOVED lines=14> */
.L_x_8:
[----:B------:R-:W1:Y:S01]  /*1710*/  LDCU UR4, c[0x0][0x3a8] ;  /* 0x00007500ff0477ac */ /* 0x000e620008000800 */
[----:B------:R-:W-:Y:S02]  /*1720*/  SHF.R.U32.HI R9, RZ, 0x1, R9 ;  /* 0x00000001ff097819 */ /* 0x000fe40000011609 */
[----:B------:R-:W-:Y:S02]  /*1730*/  SHF.R.U32.HI R6, RZ, 0x1, R30 ;  /* 0x00000001ff067819 */ /* 0x000fe4000001161e */
[----:B------:R-:W-:Y:S02]  /*1740*/  VIADDMNMX.U32 R9, R2, R11, R9, PT ;  /* 0x0000000b02097246 */ /* 0x000fe40003800009 */
[----:B------:R-:W-:Y:S02]  /*1750*/  VIADDMNMX.U32 R6, R14, R17, R6, PT ;  /* 0x000000110e067246 */ /* 0x000fe40003800006 */
[----:B------:R-:W-:Y:S02]  /*1760*/  VIADDMNMX R9, R11, -R2, R9, !PT ;  /* 0x800000020b097246 */ /* 0x000fe40007800109 */
[----:B------:R-:W-:Y:S01]  /*1770*/  VIADDMNMX R6, R17, -R14, R6, !PT ;  /* 0x8000000e11067246 */ /* 0x000fe20007800106 */
[----:B-1----:R-:W-:-:S03]  /*1780*/  IMAD R7, R0, UR4, R3 ;  /* 0x0000000400077c24 */ /* 0x002fc6000f8e0203 */
[----:B------:R-:W-:Y:S01]  /*1790*/  PRMT R3, R9, 0x5410, R6 ;  /* 0x0000541009037816 */ /* 0x000fe20000000006 */
[----:B0-----:R-:W-:-:S05]  /*17a0*/  IMAD.WIDE R4, R7, 0x4, R4 ;  /* 0x0000000407047825 */ /* 0x001fca00078e0204 */
[----:B------:R-:W-:Y:S01]  /*17b0*/  STG.E desc[UR12][R4.64], R3 ;  /* 0x0000000304007986 */ /* 0x000fe2000c10190c */
[----:B------:R-:W-:Y:S05]  /*17c0*/  EXIT ;  /* 0x000000000000794d */ /* 0x000fea0003800000 */
.L_x_9:
[----:B------:R-:W-:-:S00]  /*17d0*/  BRA `(.L_x_9) ;  /* 0xfffffffc00fc7947 */ /* 0x000fc0000383ffff */
[----:B------:R-:W-:-:S00]  /*17e0*/  NOP ;  /* 0x0000000000007918 */ /* 0x000fc00000000000 */
        /* <DEDUP_REMOVED lines=9> */
.L_x_26:


//--------------------- .text.yadif_uchar2        --------------------------
	.section	.text.yadif_uchar2,"ax",@progbits
	.align	128
        .global         yadif_uchar2
        .type           yadif_uchar2,@function
        .size           yadif_uchar2,(.L_x_27 - yadif_uchar2)
        .other          yadif_uchar2,@"STO_CUDA_ENTRY STV_DEFAULT"
yadif_uchar2:
.text.yadif_uchar2:
        /* <DEDUP_REMOVED lines=38> */
[----:B------:R-:W-:Y:S01]  /*0260*/  STG.E.U16 desc[UR12][R2.64], R5 ;  /* 0x0000000502007986 */ /* 0x000fe2000c10150c */
[----:B------:R-:W-:Y:S05]  /*0270*/  EXIT ;  /* 0x000000000000794d */ /* 0x000fea0003800000 */
.L_x_10:
        /* <DEDUP_REMOVED lines=145> */
.L_x_12:
[----:B------:R-:W-:Y:S05]  /*0b90*/  BSYNC.RECONVERGENT B0 ;  /* 0x0000000000007941 */ /* 0x000fea0003800200 */
.L_x_11:
        /* <DEDUP_REMOVED lines=18> */
.L_x_14:
[----:B------:R-:W-:Y:S05]  /*0cc0*/  BSYNC.RECONVERGENT B0 ;  /* 0x0000000000007941 */ /* 0x000fea0003800200 */
.L_x_13:
        /* <DEDUP_REMOVED lines=16> */
.L_x_16:
[----:B------:R-:W-:Y:S05]  /*0dd0*/  BSYNC.RECONVERGENT B0 ;  /* 0x0000000000007941 */ /* 0x000fea0003800200 */
.L_x_15:
[----:B------:R-:W0:Y:S01]  /*0de0*/  LDCU UR4, c[0x0][0x3b4] ;  /* 0x00007680ff0477ac */ /* 0x000e220008000800 */
[----:B------:R-:W-:-:S04]  /*0df0*/  DEPBAR.LE SB5, 0x1 ;  /* 0x0000d0400000791a */ /* 0x000fc80000000000 */
[----:B------:R-:W-:Y:S01]  /*0e00*/  I2FP.F32.S32 R4, R3 ;  /* 0x0000000300047245 */ /* 0x000fe20000201400 */
[C---:B------:R-:W-:Y:S01]  /*0e10*/  VIADD R5, R0.reuse, 0xffffffff ;  /* 0xffffffff00057836 */ /* 0x040fe20000000000 */
[----:B------:R-:W-:Y:S01]  /*0e20*/  I2FP.F32.U32 R11, R0 ;  /* 0x00000000000b7245 */ /* 0x000fe20000201000 */
[----:B------:R-:W0:Y:S01]  /*0e30*/  LDCU UR5, c[0x0][0x3b8] ;  /* 0x00007700ff0577ac */ /* 0x000e220008000800 */
[----:B------:R-:W-:Y:S02]  /*0e40*/  IMAD.MOV.U32 R23, RZ, RZ, R25 ;  /* 0x000000ffff177224 */ /* 0x000fe400078e0019 */
[----:B------:R-:W-:Y:S01]  /*0e50*/  IMAD.MOV.U32 R22, RZ, RZ, R4 ;  /* 0x000000ffff167224 */ /* 0x000fe200078e0004 */
[----:B------:R-:W1:Y:S01]  /*0e60*/  LDCU UR8, c[0x0][0x390] ;  /* 0x00007200ff0877ac */ /* 0x000e620008000800 */
[----:B------:R-:W-:Y:S01]  /*0e70*/  I2FP.F32.S32 R5, R5 ;  /* 0x0000000500057245 */ /* 0x000fe20000201400 */
[C---:B-----5:R-:W-:Y:S01]  /*0e80*/  VIADD R7, R0.reuse, 0xfffffffe ;  /* 0xfffffffe00077836 */ /* 0x060fe20000000000 */
[----:B------:R-:W1:Y:S01]  /*0e90*/  LDCU UR6, c[0x0][0x388] ;  /* 0x00007100ff0677ac */ /* 0x000e620008000800 */
[----:B------:R-:W-:-:S03]  /*0ea0*/  VIADD R17, R0, 0x2 ;  /* 0x0000000200117836 */ /* 0x000fc60000000000 */
[----:B------:R-:W-:Y:S01]  /*0eb0*/  I2FP.F32.S32 R7, R7 ;  /* 0x0000000700077245 */ /* 0x000fe20000201400 */
[----:B------:R-:W2:Y:S01]  /*0ec0*/  LDCU UR10, c[0x0][0x398] ;  /* 0x00007300ff0a77ac */ /* 0x000ea20008000800 */
[--C-:B------:R-:W-:Y:S01]  /*0ed0*/  IMAD.MOV.U32 R6, RZ, RZ, R4.reuse ;  /* 0x000000ffff067224 */ /* 0x100fe200078e0004 */
[----:B------:R-:W-:Y:S01]  /*0ee0*/  I2FP.F32.U32 R17, R17 ;  /* 0x0000001100117245 */ /* 0x000fe20000201000 */
[--C-:B------:R-:W-:Y:S01]  /*0ef0*/  IMAD.MOV.U32 R26, RZ, RZ, R4.reuse ;  /* 0x000000ffff1a7224 */ /* 0x100fe200078e0004 */
[----:B------:R-:W-:Y:S01]  /*0f00*/  UMOV UR7, URZ ;  /* 0x000000ff00077c82 */ /* 0x000fe20008000000 */
[----:B------:R-:W-:Y:S01]  /*0f10*/  IMAD.MOV.U32 R27, RZ, RZ, R7 ;  /* 0x000000ffff1b7224 */ /* 0x000fe200078e0007 */
[----:B0-----:R-:W-:Y:S01]  /*0f20*/  UISETP.NE.AND UP0, UPT, UR4, UR5, UPT ;  /* 0x000000050400728c */ /* 0x001fe2000bf05270 */
[----:B------:R-:W-:Y:S01]  /*0f30*/  IMAD.MOV.U32 R10, RZ, RZ, R4 ;  /* 0x000000ffff0a7224 */ /* 0x000fe200078e0004 */
[----:B------:R-:W0:Y:S01]  /*0f40*/  LDCU UR4, c[0x0][0x388] ;  /* 0x00007100ff0477ac */ /* 0x000e220008000800 */
[----:B------:R-:W-:-:S02]  /*0f50*/  IMAD.MOV.U32 R15, RZ, RZ, R11 ;  /* 0x000000ffff0f7224 */ /* 0x000fc400078e000b */
[--C-:B------:R-:W-:Y:S01]  /*0f60*/  IMAD.MOV.U32 R14, RZ, RZ, R4.reuse ;  /* 0x000000ffff0e7224 */ /* 0x100fe200078e0004 */
[----:B------:R-:W-:Y:S01]  /*0f70*/  UMOV UR5, URZ ;  /* 0x000000ff00057c82 */ /* 0x000fe20008000000 */
[--C-:B------:R-:W-:Y:S01]  /*0f80*/  IMAD.MOV.U32 R16, RZ, RZ, R4.reuse ;  /* 0x000000ffff107224 */ /* 0x100fe200078e0004 */
[----:B-1----:R-:W-:Y:S01]  /*0f90*/  USEL UR6, UR8, UR6, !UP0 ;  /* 0x0000000608067287 */ /* 0x002fe2000c000000 */
[--C-:B------:R-:W-:Y:S01]  /*0fa0*/  IMAD.MOV.U32 R20, RZ, RZ, R4.reuse ;  /* 0x000000ffff147224 */ /* 0x100fe200078e0004 */
[----:B------:R-:W-:Y:S01]  /*0fb0*/  UMOV UR9, URZ ;  /* 0x000000ff00097c82 */ /* 0x000fe20008000000 */
[----:B------:R-:W1:Y:S01]  /*0fc0*/  @!UP0 LDCU UR8, c[0x0][0x398] ;  /* 0x00007300ff0887ac */ /* 0x000e620008000800 */
[----:B------:R-:W-:Y:S02]  /*0fd0*/  IMAD.MOV.U32 R21, RZ, RZ, R17 ;  /* 0x000000ffff157224 */ /* 0x000fe400078e0011 */
[----:B------:R-:W-:Y:S01]  /*0fe0*/  IMAD.MOV.U32 R24, RZ, RZ, R4 ;  /* 0x000000ffff187224 */ /* 0x000fe200078e0004 */
[----:B------:R-:W-:Y:S01]  /*0ff0*/  UMOV UR11, URZ ;  /* 0x000000ff000b7c82 */ /* 0x000fe20008000000 */
[----:B0-----:R-:W5:Y:S01]  /*1000*/  TEX.LL RZ, R22, R22, R2, UR4, 2D, 0x3 ;  /* 0x28ff040216167f60 */ /* 0x001f6200089e03ff */
[----:B------:R0:W5:Y:S01]  /*1010*/  TEX.LL RZ, R18, R4, R2, UR4, 2D, 0x3 ;  /* 0x28ff040204127f60 */ /* 0x00016200089e03ff */
[----:B------:R-:W5:Y:S01]  /*1020*/  TEX.LL RZ, R6, R6, R2, UR6, 2D, 0x3 ;  /* 0x28ff060206067f60 */ /* 0x000f6200089e03ff */
[----:B-1----:R-:W5:Y:S01]  /*1030*/  TEX.LL RZ, R26, R26, R2, UR8, 2D, 0x3 ;  /* 0x28ff08021a1a7f60 */ /* 0x002f6200089e03ff */
[----:B------:R-:W5:Y:S01]  /*1040*/  TEX.LL RZ, R10, R10, R2, UR6, 2D, 0x3 ;  /* 0x28ff06020a0a7f60 */ /* 0x000f6200089e03ff */
[----:B------:R-:W5:Y:S01]  /*1050*/  TEX.LL RZ, R14, R14, R2, UR8, 2D, 0x3 ;  /* 0x28ff08020e0e7f60 */ /* 0x000f6200089e03ff */
[----:B------:R-:W5:Y:S01]  /*1060*/  TEX.LL RZ, R16, R16, R2, UR6, 2D, 0x3 ;  /* 0x28ff060210107f60 */ /* 0x000f6200089e03ff */
[----:B------:R-:W5:Y:S01]  /*1070*/  TEX.LL RZ, R20, R20, R2, UR8, 2D, 0x3 ;  /* 0x28ff080214147f60 */ /* 0x000f6200089e03ff */
[----:B--2---:R1:W-:Y:S01]  /*1080*/  TEX.LL RZ, R28, R4, R2, UR10, 2D, 0x3 ;  /* 0x28ff0a02041c7f60 */ /* 0x0043e200089e03ff */
        /* <DEDUP_REMOVED lines=14> */
[----:B------:R-:W-:-:S02]  /*1170*/  IABS R31, R31 ;  /* 0x0000001f001f7213 */ /* 0x000fc40000000000 */
[----:B------:R-:W-:Y:S02]  /*1180*/  IABS R18, R18 ;  /* 0x0000001200127213 */ /* 0x000fe40000000000 */
[----:B-1----:R-:W-:Y:S01]  /*1190*/  IABS R5, R23 ;  /* 0x0000001700057213 */ /* 0x002fe20000000000 */
[----:B------:R-:W-:Y:S01]  /*11a0*/  IMAD.MOV.U32 R19, RZ, RZ, R31 ;  /* 0x000000ffff137224 */ /* 0x000fe200078e001f */
[----:B------:R-:W-:-:S04]  /*11b0*/  DEPBAR.LE SB5, 0x6 ;  /* 0x0000d1800000791a */ /* 0x000fc80000000000 */
[----:B--2---:R-:W-:Y:S01]  /*11c0*/  LOP3.LUT R2, R6, 0xff, RZ, 0xc0, !PT ;  /* 0x000000ff06027812 */ /* 0x004fe200078ec0ff */
[----:B------:R-:W-:Y:S01]  /*11d0*/  IMAD.MOV.U32 R4, RZ, RZ, R22 ;  /* 0x000000ffff047224 */ /* 0x000fe200078e0016 */
[----:B------:R-:W-:Y:S01]  /*11e0*/  LOP3.LUT R6, R7, 0xff, RZ, 0xc0, !PT ;  /* 0x000000ff07067812 */ /* 0x000fe200078ec0ff */
[----:B------:R-:W-:Y:S01]  /*11f0*/  IMAD.IADD R5, R5, 0x1, R18 ;  /* 0x0000000105057824 */ /* 0x000fe200078e0212 */
[----:B------:R-:W-:-:S04]  /*1200*/  DEPBAR.LE SB5, 0x4 ;  /* 0x0000d1000000791a */ /* 0x000fc80000000000 */
[----:B------:R-:W-:Y:S01]  /*1210*/  LOP3.LUT R7, R26, 0xff, RZ, 0xc0, !PT ;  /* 0x000000ff1a077812 */ /* 0x000fe200078ec0ff */
[----:B------:R-:W-:Y:S01]  /*1220*/  IMAD.IADD R4, R4, 0x1, R19 ;  /* 0x0000000104047824 */ /* 0x000fe200078e0213 */
[----:B------:R-:W-:Y:S02]  /*1230*/  LOP3.LUT R18, R11, 0xff, RZ, 0xc0, !PT ;  /* 0x000000ff0b127812 */ /* 0x000fe400078ec0ff */
[----:B------:R-:W-:Y:S01]  /*1240*/  LOP3.LUT R10, R10, 0xff, RZ, 0xc0, !PT ;  /* 0x000000ff0a0a7812 */ /* 0x000fe200078ec0ff */
[----:B------:R-:W-:Y:S01]  /*1250*/  IMAD.IADD R2, R2, 0x1, R7 ;  /* 0x0000000102027824 */ /* 0x000fe200078e0207 */
[----:B------:R-:W-:-:S04]  /*1260*/  DEPBAR.LE SB5, 0x1 ;  /* 0x0000d0400000791a */ /* 0x000fc80000000000 */
[----:B------:R-:W-:Y:S02]  /*1270*/  LOP3.LUT R11, R14, 0xff, RZ, 0xc0, !PT ;  /* 0x000000ff0e0b7812 */ /* 0x000fe400078ec0ff */
[----:B------:R-:W-:Y:S02]  /*1280*/  LOP3.LUT R16, R16, 0xff, RZ, 0xc0, !PT ;  /* 0x000000ff10107812 */ /* 0x000fe400078ec0ff */
[----:B------:R-:W-:Y:S01]  /*1290*/  LOP3.LUT R19, R20, 0xff, RZ, 0xc0, !PT ;  /* 0x000000ff14137812 */ /* 0x000fe200078ec0ff */
[C-C-:B------:R-:W-:Y:S01]  /*12a0*/  IMAD.IADD R7, R10.reuse, 0x1, R11.reuse ;  /* 0x000000010a077824 */ /* 0x140fe200078e020b */
[----:B------:R-:W-:Y:S01]  /*12b0*/  LOP3.LUT R15, R15, 0xff, RZ, 0xc0, !PT ;  /* 0x000000ff0f0f7812 */ /* 0x000fe200078ec0ff */
[----:B------:R-:W-:Y:S01]  /*12c0*/  IMAD.IADD R14, R10, 0x1, -R11 ;  /* 0x000000010a0e7824 */ /* 0x000fe200078e0a0b */
[----:B-----5:R-:W-:Y:S01]  /*12d0*/  LOP3.LUT R24, R24, 0xff, RZ, 0xc0, !PT ;  /* 0x000000ff18187812 */ /* 0x020fe200078ec0ff */
[----:B------:R-:W-:Y:S01]  /*12e0*/  IMAD.IADD R11, R16, 0x1, R19 ;  /* 0x00000001100b7824 */ /* 0x000fe200078e0213 */
[----:B------:R-:W-:Y:S01]  /*12f0*/  LOP3.LUT R19, R28, 0xff, RZ, 0xc0, !PT ;  /* 0x000000ff1c137812 */ /* 0x000fe200078ec0ff */
[C-C-:B------:R-:W-:Y:S01]  /*1300*/  IMAD.IADD R10, R18.reuse, 0x1, R15.reuse ;  /* 0x00000001120a7824 */ /* 0x140fe200078e020f */
[----:B------:R-:W-:Y:S01]  /*1310*/  LOP3.LUT R16, R29, 0xff, RZ, 0xc0, !PT ;  /* 0x000000ff1d107812 */ /* 0x000fe200078ec0ff */
[----:B------:R-:W-:Y:S01]  /*1320*/  IMAD.IADD R15, R18, 0x1, -R15 ;  /* 0x00000001120f7824 */ /* 0x000fe200078e0a0f */
[----:B------:R-:W-:Y:S01]  /*1330*/  LOP3.LUT R25, R25, 0xff, RZ, 0xc0, !PT ;  /* 0x000000ff19197812 */ /* 0x000fe200078ec0ff */
[----:B------:R-:W-:Y:S01]  /*1340*/  IMAD.IADD R19, R19, 0x1, -R12 ;  /* 0x0000000113137824 */ /* 0x000fe200078e0a0c */
[----:B------:R-:W-:Y:S01]  /*1350*/  LOP3.LUT R4, R4, 0xffff, RZ, 0xc0, !PT ;  /* 0x0000ffff04047812 */ /* 0x000fe200078ec0ff */
[----:B------:R-:W-:Y:S01]  /*1360*/  IMAD.IADD R16, R16, 0x1, -R13 ;  /* 0x0000000110107824 */ /* 0x000fe200078e0a0d */
[----:B------:R-:W-:Y:S01]  /*1370*/  LOP3.LUT R5, R5, 0xffff, RZ, 0xc0, !PT ;  /* 0x0000ffff05057812 */ /* 0x000fe200078ec0ff */
[----:B------:R-:W-:Y:S01]  /*1380*/  IMAD.IADD R24, R35, 0x1, -R24 ;  /* 0x0000000123187824 */ /* 0x000fe200078e0a18 */
[----:B------:R-:W-:Y:S01]  /*1390*/  IABS R18, R19 ;  /* 0x0000001300127213 */ /* 0x000fe20000000000 */
[----:B------:R-:W-:Y:S01]  /*13a0*/  IMAD.IADD R25, R8, 0x1, -R25 ;  /* 0x0000000108197824 */ /* 0x000fe200078e0a19 */
[----:B------:R-:W-:-:S02]  /*13b0*/  IABS R23, R16 ;  /* 0x0000001000177213 */ /* 0x000fc40000000000 */
[----:B------:R-:W-:Y:S01]  /*13c0*/  IABS R19, R24 ;  /* 0x0000001800137213 */ /* 0x000fe20000000000 */
[----:B------:R-:W-:Y:S01]  /*13d0*/  IMAD.MOV.U32 R16, RZ, RZ, R18 ;  /* 0x000000ffff107224 */ /* 0x000fe200078e0012 */
[----:B------:R-:W-:Y:S02]  /*13e0*/  IABS R22, R25 ;  /* 0x0000001900167213 */ /* 0x000fe40000000000 */
[----:B------:R-:W-:Y:S01]  /*13f0*/  SHF.R.U32.HI R20, RZ, 0x1, R5 ;  /* 0x00000001ff147819 */ /* 0x000fe20000011605 */
[----:B------:R-:W-:Y:S01]  /*1400*/  IMAD.IADD R19, R19, 0x1, R16 ;  /* 0x0000000113137824 */ /* 0x000fe200078e0210 */
[----:B------:R-:W-:Y:S01]  /*1410*/  SHF.R.U32.HI R16, RZ, 0x1, R4 ;  /* 0x00000001ff107819 */ /* 0x000fe20000011604 */
[----:B------:R-:W-:Y:S01]  /*1420*/  IMAD.IADD R22, R22, 0x1, R23 ;  /* 0x0000000116167824 */ /* 0x000fe200078e0217 */
[----:B------:R-:W0:Y:S01]  /*1430*/  LDC.64 R4, c[0x0][0x380] ;  /* 0x0000e000ff047b82 */ /* 0x000e220000000a00 */
[----:B------:R-:W-:Y:S02]  /*1440*/  IABS R15, R15 ;  /* 0x0000000f000f7213 */ /* 0x000fe40000000000 */
[----:B------:R-:W-:-:S02]  /*1450*/  LOP3.LUT R18, R16, 0xffff, RZ, 0xc0, !PT ;  /* 0x0000ffff10127812 */ /* 0x000fc400078ec0ff */
[----:B------:R-:W-:Y:S02]  /*1460*/  LOP3.LUT R16, R17, 0xff, RZ, 0xc0, !PT ;  /* 0x000000ff11107812 */ /* 0x000fe400078ec0ff */
[----:B------:R-:W-:Y:S02]  /*1470*/  LOP3.LUT R19, R19, 0xffff, RZ, 0xc0, !PT ;  /* 0x0000ffff13137812 */ /* 0x000fe400078ec0ff */
[----:B------:R-:W-:Y:S02]  /*1480*/  LOP3.LUT R17, R22, 0xffff, RZ, 0xc0, !PT ;  /* 0x0000ffff16117812 */ /* 0x000fe400078ec0ff */
[----:B------:R-:W-:Y:S02]  /*1490*/  IABS R22, R14 ;  /* 0x0000000e00167213 */ /* 0x000fe40000000000 */
[----:B------:R-:W-:Y:S02]  /*14a0*/  SHF.R.U32.HI R14, RZ, 0x1, R19 ;  /* 0x00000001ff0e7819 */ /* 0x000fe40000011613 */
[----:B------:R-:W-:Y:S01]  /*14b0*/  SHF.R.U32.HI R17, RZ, 0x1, R17 ;  /* 0x00000001ff117819 */ /* 0x000fe20000011611 */
[----:B------:R-:W-:Y:S01]  /*14c0*/  IMAD.MOV.U32 R19, RZ, RZ, R22 ;  /* 0x000000ffff137224 */ /* 0x000fe200078e0016 */
[----:B------:R-:W-:Y:S01]  /*14d0*/  LOP3.LUT R27, R27, 0xff, RZ, 0xc0, !PT ;  /* 0x000000ff1b1b7812 */ /* 0x000fe200078ec0ff */
[----:B------:R-:W-:Y:S01]  /*14e0*/  IMAD.MOV.U32 R22, RZ, RZ, R15 ;  /* 0x000000ffff167224 */ /* 0x000fe200078e000f */
[----:B------:R-:W-:-:S02]  /*14f0*/  LOP3.LUT R21, R21, 0xff, RZ, 0xc0, !PT ;  /* 0x000000ff15157812 */ /* 0x000fc400078ec0ff */
[----:B------:R-:W-:Y:S01]  /*1500*/  LOP3.LUT R15, R14, 0xffff, RZ, 0xc0, !PT ;  /* 0x0000ffff0e0f7812 */ /* 0x000fe200078ec0ff */
[----:B------:R-:W-:Y:S01]  /*1510*/  IMAD.IADD R6, R6, 0x1, R27 ;  /* 0x0000000106067824 */ /* 0x000fe200078e021b */
[----:B------:R-:W-:Y:S01]  /*1520*/  LOP3.LUT R20, R20, 0xffff, RZ, 0xc0, !PT ;  /* 0x0000ffff14147812 */ /* 0x000fe200078ec0ff */
[----:B------:R-:W-:Y:S01]  /*1530*/  IMAD.IADD R16, R16, 0x1, R21 ;  /* 0x0000000110107824 */ /* 0x000fe200078e0215 */
[----:B------:R-:W-:Y:S02]  /*1540*/  LOP3.LUT R17, R17, 0xffff, RZ, 0xc0, !PT ;  /* 0x0000ffff11117812 */ /* 0x000fe400078ec0ff */
[----:B------:R-:W-:Y:S02]  /*1550*/  VIMNMX3.U32 R14, R19, R18, R15, !PT ;  /* 0x00000012130e720f */ /* 0x000fe4000780000f */
[----:B------:R-:W-:Y:S02]  /*1560*/  VIMNMX3.U32 R15, R22, R20, R17, !PT ;  /* 0x00000014160f720f */ /* 0x000fe40007800011 */
[----:B------:R-:W-:Y:S01]  /*1570*/  SHF.R.U32.HI R7, RZ, 0x1, R7 ;  /* 0x00000001ff077819 */ /* 0x000fe20000011607 */
        /* <DEDUP_REMOVED lines=13> */
.L_x_17:
        /* <DEDUP_REMOVED lines=14> */
.L_x_18:
        /* <DEDUP_REMOVED lines=10> */
[----:B------:R-:W-:Y:S01]  /*17d0*/  STG.E.U16 desc[UR12][R4.64], R3 ;  /* 0x0000000304007986 */ /* 0x000fe2000c10150c */
[----:B------:R-:W-:Y:S05]  /*17e0*/  EXIT ;  /* 0x000000000000794d */ /* 0x000fea0003800000 */
.L_x_19:
        /* <DEDUP_REMOVED lines=9> */
.L_x_27:


//--------------------- .text.yadif_ushort        --------------------------
	.section	.text.yadif_ushort,"ax",@progbits
	.align	128
        .global         yadif_ushort
        .type           yadif_ushort,@function
        .size           yadif_ushort,(.L_x_28 - yadif_ushort)
        .other          yadif_ushort,@"STO_CUDA_ENTRY STV_DEFAULT"
yadif_ushort:
.text.yadif_ushort:
        /* <DEDUP_REMOVED lines=14> */
[----:B------:R-:W-:Y:S01]  /*00e0*/  LOP3.LUT R3, R0, 0x1, RZ, 0xc0, !PT ;  /* 0x0000000100037812 */ /* 0x000fe200078ec0ff */
[----:B------:R-:W1:Y:S03]  /*00f0*/  LDCU.64 UR10, c[0x0][0x358] ;  /* 0x00006b00ff0a77ac */ /* 0x000e660008000a00 */
[----:B0-----:R-:W-:-:S13]  /*0100*/  ISETP.NE.AND P0, PT, R3, UR4, PT ;  /* 0x0000000403007c0c */ /* 0x001fda000bf05270 */
[----:B-1----:R-:W-:Y:S05]  /*0110*/  @P0 BRA `(.L_x_20) ;  /* 0x0000000000300947 */ /* 0x002fea0003800000 */
[----:B------:R-:W0:Y:S01]  /*0120*/  LDCU UR4, c[0x0][0x390] ;  /* 0x00007200ff0477ac */ /* 0x000e220008000800 */
[----:B------:R-:W-:Y:S01]  /*0130*/  I2FP.F32.U32 R7, R0 ;  /* 0x0000000000077245 */ /* 0x000fe20000201000 */
[----:B------:R-:W-:Y:S01]  /*0140*/  IMAD.MOV.U32 R8, RZ, RZ, -0x3e000000 ;  /* 0xc2000000ff087424 */ /* 0x000fe200078e00ff */
[----:B------:R-:W-:Y:S01]  /*0150*/  I2FP.F32.S32 R6, R2 ;  /* 0x0000000200067245 */ /* 0x000fe20000201400 */
[----:B------:R-:W-:-:S03]  /*0160*/  UMOV UR5, URZ ;  /* 0x000000ff00057c82 */ /* 0x000fc60008000000 */
[----:B0-----:R0:W5:Y:S01]  /*0170*/  TEX.LL RZ, R7, R6, R8, UR4, 2D, 0x1 ;  /* 0x28ff040806077f60 */ /* 0x00116200089e01ff */
[----:B------:R-:W1:Y:S01]  /*0180*/  LDC.64 R4, c[0x0][0x380] ;  /* 0x0000e000ff047b82 */ /* 0x000e620000000a00 */
[----:B0-----:R-:W0:Y:S02]  /*0190*/  LDCU UR4, c[0x0][0x3a8] ;  /* 0x00007500ff0477ac */ /* 0x001e240008000800 */
[----:B0-----:R-:W-:-:S04]  /*01a0*/  IMAD R3, R0, UR4, R2 ;  /* 0x0000000400037c24 */ /* 0x001fc8000f8e0202 */
[----:B-1----:R-:W-:-:S05]  /*01b0*/  IMAD.WIDE R2, R3, 0x2, R4 ;  /* 0x0000000203027825 */ /* 0x002fca00078e0204 */
[----:B-----5:R-:W-:Y:S01]  /*01c0*/  STG.E.U16 desc[UR10][R2.64], R7 ;  /* 0x0000000702007986 */ /* 0x020fe2000c10150a */
[----:B------:R-:W-:Y:S05]  /*01d0*/  EXIT ;  /* 0x000000000000794d */ /* 0x000fea0003800000 */
.L_x_20:
[----:B------:R-:W0:Y:S01]  /*01e0*/  LDCU UR4, c[0x0][0x390] ;  /* 0x00007200ff0477ac */ /* 0x000e220008000800 */
[----:B------:R-:W-:Y:S02]  /*01f0*/  VIADD R5, R0, 0xffffffff ;  /* 0xffffffff00057836 */ /* 0x000fe40000000000 */
[----:B------:R-:W-:Y:S01]  /*0200*/  VIADD R3, R2, 0xffffffff ;  /* 0xffffffff02037836 */ /* 0x000fe20000000000 */
[----:B------:R-:W-:Y:S01]  /*0210*/  UMOV UR5, URZ ;  /* 0x000000ff00057c82 */ /* 0x000fe20008000000 */
[----:B------:R-:W-:Y:S01]  /*0220*/  VIADD R23, R0, 0x1 ;  /* 0x0000000100177836 */ /* 0x000fe20000000000 */
[----:B------:R-:W-:Y:S02]  /*0230*/  I2FP.F32.S32 R5, R5 ;  /* 0x0000000500057245 */ /* 0x000fe40000201400 */
[----:B------:R-:W-:Y:S01]  /*0240*/  I2FP.F32.S32 R6, R3 ;  /* 0x0000000300067245 */ /* 0x000fe20000201400 */
[----:B------:R-:W-:Y:S01]  /*0250*/  IMAD.MOV.U32 R3, RZ, RZ, -0x3e000000 ;  /* 0xc2000000ff037424 */ /* 0x000fe200078e00ff */
[----:B------:R-:W-:Y:S01]  /*0260*/  I2FP.F32.U32 R23, R23 ;  /* 0x0000001700177245 */ /* 0x000fe20000201000 */
[----:B------:R-:W-:-:S02]  /*0270*/  IMAD.MOV.U32 R7, RZ, RZ, R5 ;  /* 0x000000ffff077224 */ /* 0x000fc400078e0005 */
[----:B------:R-:W-:Y:S02]  /*0280*/  IMAD.MOV.U32 R22, RZ, RZ, R6 ;  /* 0x000000ffff167224 */ /* 0x000fe400078e0006 */
[----:B0-----:R0:W5:Y:S02]  /*0290*/  TEX.LL RZ, R29, R6, R3, UR4, 2D, 0x1 ;  /* 0x28ff0403061d7f60 */ /* 0x00116400089e01ff */
[----:B------:R1:W5:Y:S01]  /*02a0*/  TEX.LL RZ, R28, R22, R3, UR4, 2D, 0x1 ;  /* 0x28ff0403161c7f60 */ /* 0x00036200089e01ff */
[----:B------:R-:W-:Y:S01]  /*02b0*/  VIADD R8, R2, 0x1 ;  /* 0x0000000102087836 */ /* 0x000fe20000000000 */
[----:B------:R-:W-:Y:S01]  /*02c0*/  I2FP.F32.S32 R12, R2 ;  /* 0x00000002000c7245 */ /* 0x000fe20000201400 */
[----:B------:R-:W-:Y:S02]  /*02d0*/  IMAD.MOV.U32 R9, RZ, RZ, R5 ;  /* 0x000000ffff097224 */ /* 0x000fe400078e0005 */
[----:B------:R-:W-:Y:S01]  /*02e0*/  IMAD.MOV.U32 R11, RZ, RZ, R23 ;  /* 0x000000ffff0b7224 */ /* 0x000fe200078e0017 */
[----:B------:R-:W-:Y:S01]  /*02f0*/  I2FP.F32.S32 R8, R8 ;  /* 0x0000000800087245 */ /* 0x000fe20000201400 */
[----:B------:R-:W-:-:S02]  /*0300*/  IMAD.MOV.U32 R13, RZ, RZ, R5 ;  /* 0x000000ffff0d7224 */ /* 0x000fc400078e0005 */
[C---:B------:R-:W-:Y:S02]  /*0310*/  VIADD R14, R2.reuse, 0x2 ;  /* 0x00000002020e7836 */ /* 0x040fe40000000000 */
[----:B------:R-:W-:Y:S02]  /*0320*/  IMAD.MOV.U32 R10, RZ, RZ, R8 ;  /* 0x000000ffff0a7224 */ /* 0x000fe400078e0008 */
[----:B------:R-:W-:Y:S01]  /*0330*/  VIADD R18, R2, 0xfffffffe ;  /* 0xfffffffe02127836 */ /* 0x000fe20000000000 */
[----:B------:R-:W-:Y:S01]  /*0340*/  I2FP.F32.S32 R14, R14 ;  /* 0x0000000e000e7245 */ /* 0x000fe20000201400 */
[--C-:B------:R-:W-:Y:S02]  /*0350*/  IMAD.MOV.U32 R17, RZ, RZ, R23.reuse ;  /* 0x000000ffff117224 */ /* 0x100fe400078e0017 */
[----:B0-----:R-:W-:Y:S01]  /*0360*/  IMAD.MOV.U32 R6, RZ, RZ, R12 ;  /* 0x000000ffff067224 */ /* 0x001fe200078e000c */
[----:B------:R-:W-:Y:S01]  /*0370*/  I2FP.F32.S32 R18, R18 ;  /* 0x0000001200127245 */ /* 0x000fe20000201400 */
[----:B------:R-:W-:-:S02]  /*0380*/  IMAD.MOV.U32 R7, RZ, RZ, R23 ;  /* 0x000000ffff077224 */ /* 0x000fc400078e0017 */
[----:B------:R-:W-:Y:S02]  /*0390*/  IMAD.MOV.U32 R16, RZ, RZ, R14 ;  /* 0x000000ffff107224 */ /* 0x000fe400078e000e */
[----:B------:R-:W5:Y:S01]  /*03a0*/  TEX.LL RZ, R6, R6, R3, UR4, 2D, 0x1 ;  /* 0x28ff040306067f60 */ /* 0x000f6200089e01ff */
[----:B------:R-:W-:Y:S01]  /*03b0*/  IMAD.MOV.U32 R19, RZ, RZ, R5 ;  /* 0x000000ffff137224 */ /* 0x000fe200078e0005 */
[----:B------:R-:W5:Y:S01]  /*03c0*/  TEX.LL RZ, R7, R8, R3, UR4, 2D, 0x1 ;  /* 0x28ff040308077f60 */ /* 0x000f6200089e01ff */
[----:B------:R-:W-:Y:S01]  /*03d0*/  TEX.LL RZ, R10, R10, R3, UR4, 2D, 0x1 ;  /* 0x28ff04030a0a7f60 */ /* 0x000fe200089e01ff */
[----:B------:R-:W5:Y:S01]  /*03e0*/  TEX.LL RZ, R8, R12, R3, UR4, 2D, 0x1 ;  /* 0x28ff04030c087f60 */ /* 0x000f6200089e01ff */
[----:B------:R-:W5:Y:S01]  /*03f0*/  TEX.LL RZ, R9, R16, R3, UR4, 2D, 0x1 ;  /* 0x28ff040310097f60 */ /* 0x000f6200089e01ff */
[----:B------:R-:W5:Y:S01]  /*0400*/  TEX.LL RZ, R11, R18, R3, UR4, 2D, 0x1 ;  /* 0x28ff0403120b7f60 */ /* 0x000f6200089e01ff */
[C---:B------:R-:W-:Y:S02]  /*0410*/  VIADD R24, R2.reuse, 0x3 ;  /* 0x0000000302187836 */ /* 0x040fe40000000000 */
[----:B------:R-:W-:-:S02]  /*0420*/  VIADD R4, R2, 0xfffffffd ;  /* 0xfffffffd02047836 */ /* 0x000fc40000000000 */
[----:B------:R-:W-:Y:S01]  /*0430*/  IMAD.MOV.U32 R27, RZ, RZ, R23 ;  /* 0x000000ffff1b7224 */ /* 0x000fe200078e0017 */
[----:B------:R-:W-:Y:S01]  /*0440*/  I2FP.F32.S32 R24, R24 ;  /* 0x0000001800187245 */ /* 0x000fe20000201400 */
[----:B------:R-:W-:Y:S01]  /*0450*/  IMAD.MOV.U32 R15, RZ, RZ, R5 ;  /* 0x000000ffff0f7224 */ /* 0x000fe200078e0005 */
[----:B------:R-:W-:Y:S01]  /*0460*/  I2FP.F32.S32 R4, R4 ;  /* 0x0000000400047245 */ /* 0x000fe20000201400 */
[----:B------:R-:W-:Y:S02]  /*0470*/  IMAD.MOV.U32 R20, RZ, RZ, R18 ;  /* 0x000000ffff147224 */ /* 0x000fe400078e0012 */
[----:B------:R-:W-:Y:S02]  /*0480*/  IMAD.MOV.U32 R26, RZ, RZ, R24 ;  /* 0x000000ffff1a7224 */ /* 0x000fe400078e0018 */
[----:B------:R-:W-:Y:S02]  /*0490*/  IMAD.MOV.U32 R21, RZ, RZ, R23 ;  /* 0x000000ffff157224 */ /* 0x000fe400078e0017 */
[----:B------:R-:W-:Y:S01]  /*04a0*/  TEX.LL RZ, R13, R26, R3, UR4, 2D, 0x1 ;  /* 0x28ff04031a0d7f60 */ /* 0x000fe200089e01ff */
[----:B------:R-:W5:Y:S01]  /*04b0*/  TEX.LL RZ, R16, R4, R3, UR4, 2D, 0x1 ;  /* 0x28ff040304107f60 */ /* 0x000f6200089e01ff */
[----:B------:R-:W-:Y:S01]  /*04c0*/  TEX.LL RZ, R14, R14, R3, UR4, 2D, 0x1 ;  /* 0x28ff04030e0e7f60 */ /* 0x000fe200089e01ff */
[----:B------:R-:W5:Y:S01]  /*04d0*/  TEX.LL RZ, R15, R20, R3, UR4, 2D, 0x1 ;  /* 0x28ff0403140f7f60 */ /* 0x000f6200089e01ff */
[----:B------:R-:W-:-:S02]  /*04e0*/  IMAD.MOV.U32 R25, RZ, RZ, R5 ;  /* 0x000000ffff197224 */ /* 0x000fc400078e0005 */
[----:B-1----:R-:W-:Y:S02]  /*04f0*/  IMAD.MOV.U32 R22, RZ, RZ, R4 ;  /* 0x000000ffff167224 */ /* 0x002fe400078e0004 */
[----:B------:R-:W5:Y:S02]  /*0500*/  TEX.LL RZ, R17, R24, R3, UR4, 2D, 0x1 ;  /* 0x28ff040318117f60 */ /* 0x000f6400089e01ff */
[----:B------:R0:W5:Y:S01]  /*0510*/  TEX.LL RZ, R19, R22, R3, UR4, 2D, 0x1 ;  /* 0x28ff040316137f60 */ /* 0x00016200089e01ff */
[----:B------:R-:W1:Y:S01]  /*0520*/  LDCU UR7, c[0x0][0x3b8] ;  /* 0x00007700ff0777ac */ /* 0x000e620008000800 */
[----:B------:R-:W2:Y:S01]  /*0530*/  LDCU UR8, c[0x0][0x390] ;  /* 0x00007200ff0877ac */ /* 0x000ea20008000800 */
[----:B------:R-:W2:Y:S01]  /*0540*/  LDCU UR6, c[0x0][0x388] ;  /* 0x00007100ff0677ac */ /* 0x000ea20008000800 */
[----:B------:R-:W-:Y:S01]  /*0550*/  UMOV UR9, URZ ;  /* 0x000000ff00097c82 */ /* 0x000fe20008000000 */
[----:B0-----:R-:W1:Y:S01]  /*0560*/  LDCU UR5, c[0x0][0x3b4] ;  /* 0x00007680ff0577ac */ /* 0x001e620008000800 */
[----:B------:R-:W0:Y:S01]  /*0570*/  LDCU UR4, c[0x0][0x388] ;  /* 0x00007100ff0477ac */ /* 0x000e220008000800 */
[----:B-1----:R-:W-:-:S03]  /*0580*/  UISETP.NE.AND UP0, UPT, UR5, UR7, UPT ;  /* 0x000000070500728c */ /* 0x002fc6000bf05270 */
[----:B------:R-:W-:Y:S01]  /*0590*/  UMOV UR5, URZ ;  /* 0x000000ff00057c82 */ /* 0x000fe20008000000 */
[----:B--2---:R-:W-:Y:S01]  /*05a0*/  USEL UR6, UR8, UR6, !UP0 ;  /* 0x0000000608067287 */ /* 0x004fe2000c000000 */
[----:B------:R-:W-:-:S06]  /*05b0*/  UMOV UR7, URZ ;  /* 0x000000ff00077c82 */ /* 0x000fcc0008000000 */
[----:B------:R-:W1:Y:S01]  /*05c0*/  @!UP0 LDCU UR8, c[0x0][0x398] ;  /* 0x00007300ff0887ac */ /* 0x000e620008000800 */
[----:B------:R-:W-:-:S04]  /*05d0*/  DEPBAR.LE SB5, 0x8 ;  /* 0x0000d2000000791a */ /* 0x000fc80000000000 */
[----:B------:R-:W-:Y:S02]  /*05e0*/  LOP3.LUT R22, R29, 0xffff, RZ, 0xc0, !PT ;  /* 0x0000ffff1d167812 */ /* 0x000fe400078ec0ff */
[----:B------:R-:W-:Y:S02]  /*05f0*/  LOP3.LUT R20, R28, 0xffff, RZ, 0xc0, !PT ;  /* 0x0000ffff1c147812 */ /* 0x000fe400078ec0ff */
[----:B------:R-:W-:-:S03]  /*0600*/  LOP3.LUT R21, R6, 0xffff, RZ, 0xc0, !PT ;  /* 0x0000ffff06157812 */ /* 0x000fc600078ec0ff */
[----:B------:R-:W-:Y:S01]  /*0610*/  IMAD.IADD R6, R22, 0x1, -R20 ;  /* 0x0000000116067824 */ /* 0x000fe200078e0a14 */
[----:B------:R-:W-:-:S04]  /*0620*/  DEPBAR.LE SB5, 0x6 ;  /* 0x0000d1800000791a */ /* 0x000fc80000000000 */
[----:B------:R-:W-:Y:S02]  /*0630*/  LOP3.LUT R4, R7, 0xffff, RZ, 0xc0, !PT ;  /* 0x0000ffff07047812 */ /* 0x000fe400078ec0ff */
[----:B------:R-:W-:Y:S02]  /*0640*/  LOP3.LUT R24, R8, 0xffff, RZ, 0xc0, !PT ;  /* 0x0000ffff08187812 */ /* 0x000fe400078ec0ff */
[----:B------:R-:W-:Y:S02]  /*0650*/  LOP3.LUT R29, R10, 0xffff, RZ, 0xc0, !PT ;  /* 0x0000ffff0a1d7812 */ /* 0x000fe400078ec0ff */
[----:B------:R-:W-:Y:S01]  /*0660*/  IABS R10, R6 ;  /* 0x00000006000a7213 */ /* 0x000fe20000000000 */
[----:B------:R-:W-:Y:S02]  /*0670*/  IMAD.IADD R7, R24, 0x1, -R21 ;  /* 0x0000000118077824 */ /* 0x000fe400078e0a15 */
[----:B------:R-:W-:-:S03]  /*0680*/  IMAD.IADD R8, R4, 0x1, -R29 ;  /* 0x0000000104087824 */ /* 0x000fc600078e0a1d */
[----:B------:R-:W-:Y:S01]  /*0690*/  IABS R6, R7 ;  /* 0x0000000700067213 */ /* 0x000fe20000000000 */
[----:B------:R-:W-:Y:S01]  /*06a0*/  IMAD.MOV.U32 R7, RZ, RZ, R10 ;  /* 0x000000ffff077224 */ /* 0x000fe200078e000a */
[----:B------:R-:W-:-:S04]  /*06b0*/  IABS R25, R8 ;  /* 0x0000000800197213 */ /* 0x000fc80000000000 */
[----:B------:R-:W-:Y:S01]  /*06c0*/  IADD3 R25, PT, PT, R25, R6, R7 ;  /* 0x0000000619197210 */ /* 0x000fe20007ffe007 */
[----:B------:R-:W-:-:S04]  /*06d0*/  DEPBAR.LE SB5, 0x4 ;  /* 0x0000d1000000791a */ /* 0x000fc80000000000 */
[----:B------:R-:W-:Y:S01]  /*06e0*/  LOP3.LUT R7, R9, 0xffff, RZ, 0xc0, !PT ;  /* 0x0000ffff09077812 */ /* 0x000fe200078ec0ff */
        /* <DEDUP_REMOVED lines=9> */
[----:B------:R-:W-:-:S12]  /*0780*/  DEPBAR.LE SB5, 0x3 ;  /* 0x0000d0c00000791a */ /* 0x000fd80000000000 */
[----:B------:R-:W-:Y:S01]  /*0790*/  @!P0 LOP3.LUT R16, R16, 0xffff, RZ, 0xc0, !PT ;  /* 0x0000ffff10108812 */ /* 0x000fe200078ec0ff */
[----:B------:R-:W-:Y:S01]  /*07a0*/  @!P0 IMAD.IADD R8, R6, 0x1, -R7 ;  /* 0x0000000106088824 */ /* 0x000fe200078e0a07 */
[----:B------:R-:W-:-:S03]  /*07b0*/  @!P0 LOP3.LUT R13, R13, 0xffff, RZ, 0xc0, !PT ;  /* 0x0000ffff0d0d8812 */ /* 0x000fc600078ec0ff */
[----:B------:R-:W-:Y:S01]  /*07c0*/  @!P0 IMAD.IADD R16, R16, 0x1, -R29 ;  /* 0x0000000110108824 */ /* 0x000fe200078e0a1d */
[----:B------:R-:W-:Y:S01]  /*07d0*/  @!P0 IABS R8, R8 ;  /* 0x0000000800088213 */ /* 0x000fe20000000000 */
[----:B------:R-:W-:-:S03]  /*07e0*/  @!P0 IMAD.IADD R13, R22, 0x1, -R13 ;  /* 0x00000001160d8824 */ /* 0x000fc600078e0a0d */
[----:B------:R-:W-:Y:S01]  /*07f0*/  @!P0 IABS R9, R16 ;  /* 0x0000001000098213 */ /* 0x000fe20000000000 */
[----:B------:R-:W-:Y:S01]  /*0800*/  @!P0 IMAD.MOV.U32 R16, RZ, RZ, R8 ;  /* 0x000000ffff108224 */ /* 0x000fe200078e0008 */
[----:B------:R-:W-:Y:S01]  /*0810*/  @!P0 IABS R11, R13 ;  /* 0x0000000d000b8213 */ /* 0x000fe20000000000 */
[----:B------:R-:W-:-:S04]  /*0820*/  DEPBAR.LE SB5, 0x2 ;  /* 0x0000d0800000791a */ /* 0x000fc80000000000 */
[----:B------:R-:W-:Y:S01]  /*0830*/  LOP3.LUT R8, R15, 0xffff, RZ, 0xc0, !PT ;  /* 0x0000ffff0f087812 */ /* 0x000fe200078ec0ff */
[----:B------:R-:W-:Y:S01]  /*0840*/  @!P0 IMAD.MOV.U32 R13, RZ, RZ, R9 ;  /* 0x000000ffff0d8224 */ /* 0x000fe200078e0009 */
[----:B------:R-:W-:Y:S01]  /*0850*/  LOP3.LUT R9, R14, 0xffff, RZ, 0xc0, !PT ;  /* 0x0000ffff0e097812 */ /* 0x000fe200078ec0ff */
[----:B------:R-:W-:-:S03]  /*0860*/  IMAD.IADD R14, R4, 0x1, -R20 ;  /* 0x00000001040e7824 */ /* 0x000fc600078e0a14 */
[----:B------:R-:W-:Y:S01]  /*0870*/  @!P0 IADD3 R11, PT, PT, R11, R16, R13 ;  /* 0x000000100b0b8210 */ /* 0x000fe20007ffe00d */
[----:B------:R-:W-:Y:S01]  /*0880*/  IMAD.IADD R15, R9, 0x1, -R21 ;  /* 0x00000001090f7824 */ /* 0x000fe200078e0a15 */
[----:B------:R-:W-:Y:S01]  /*0890*/  IABS R14, R14 ;  /* 0x0000000e000e7213 */ /* 0x000fe20000000000 */
[----:B------:R-:W-:Y:S01]  /*08a0*/  IMAD.IADD R13, R24, 0x1, -R8 ;  /* 0x00000001180d7824 */ /* 0x000fe200078e0a08 */
[----:B------:R-:W-:Y:S01]  /*08b0*/  @!P0 VIMNMX.U32 R25, PT, PT, R10, R11, PT ;  /* 0x0000000b0a198248 */ /* 0x000fe20003fe0000 */
[----:B------:R-:W-:Y:S01]  /*08c0*/  IMAD.MOV.U32 R16, RZ, RZ, R12 ;  /* 0x000000ffff107224 */ /* 0x000fe200078e000c */
[----:B------:R-:W-:Y:S02]  /*08d0*/  IABS R18, R15 ;  /* 0x0000000f00127213 */ /* 0x000fe40000000000 */
[----:B------:R-:W-:Y:S01]  /*08e0*/  IABS R15, R13 ;  /* 0x0000000d000f7213 */ /* 0x000fe20000000000 */
[----:B------:R-:W-:Y:S01]  /*08f0*/  IMAD.MOV.U32 R13, RZ, RZ, R14 ;  /* 0x000000ffff0d7224 */ /* 0x000fe200078e000e */
[----:B------:R-:W-:Y:S01]  /*0900*/  ISETP.GE.U32.OR P2, PT, R11, R10, P0 ;  /* 0x0000000a0b00720c */ /* 0x000fe20000746470 */
[----:B------:R-:W-:-:S02]  /*0910*/  VIADD R11, R0, 0xfffffffe ;  /* 0xfffffffe000b7836 */ /* 0x000fc40000000000 */
[----:B------:R-:W-:Y:S02]  /*0920*/  IMAD.MOV.U32 R14, RZ, RZ, R15 ;  /* 0x000000ffff0e7224 */ /* 0x000fe400078e000f */
[----:B------:R-:W-:Y:S01]  /*0930*/  IMAD.MOV.U32 R15, RZ, RZ, R5 ;  /* 0x000000ffff0f7224 */ /* 0x000fe200078e0005 */
[----:B------:R-:W-:Y:S01]  /*0940*/  I2FP.F32.S32 R11, R11 ;  /* 0x0000000b000b7245 */ /* 0x000fe20000201400 */
[----:B------:R-:W-:Y:S01]  /*0950*/  IMAD.MOV.U32 R10, RZ, RZ, R12 ;  /* 0x000000ffff0a7224 */ /* 0x000fe200078e000c */
[----:B------:R-:W-:-:S04]  /*0960*/  IADD3 R18, PT, PT, R18, R13, R14 ;  /* 0x0000000d12127210 */ /* 0x000fc80007ffe00e */
[----:B------:R-:W-:-:S13]  /*0970*/  ISETP.GE.U32.AND P1, PT, R18, R25, PT ;  /* 0x000000191200720c */ /* 0x000fda0003f26070 */
[----:B-----5:R-:W-:Y:S01]  /*0980*/  @!P1 LOP3.LUT R17, R17, 0xffff, RZ, 0xc0, !PT ;  /* 0x0000ffff11119812 */ /* 0x020fe200078ec0ff */
[----:B------:R-:W-:Y:S01]  /*0990*/  @!P1 IMAD.IADD R13, R9, 0x1, -R8 ;  /* 0x00000001090d9824 */ /* 0x000fe200078e0a08 */
[----:B------:R-:W-:-:S03]  /*09a0*/  @!P1 LOP3.LUT R19, R19, 0xffff, RZ, 0xc0, !PT ;  /* 0x0000ffff13139812 */ /* 0x000fc600078ec0ff */
[----:B------:R-:W-:Y:S01]  /*09b0*/  @!P1 IMAD.IADD R17, R17, 0x1, -R20 ;  /* 0x0000000111119824 */ /* 0x000fe200078e0a14 */
[----:B------:R-:W-:Y:S01]  /*09c0*/  @!P1 IABS R14, R13 ;  /* 0x0000000d000e9213 */ /* 0x000fe20000000000 */
[----:B------:R-:W-:-:S03]  /*09d0*/  @!P1 IMAD.IADD R19, R4, 0x1, -R19 ;  /* 0x0000000104139824 */ /* 0x000fc600078e0a13 */
[----:B------:R-:W-:Y:S02]  /*09e0*/  @!P1 IABS R17, R17 ;  /* 0x0000001100119213 */ /* 0x000fe40000000000 */
[----:B------:R-:W-:-:S03]  /*09f0*/  @!P1 IABS R13, R19 ;  /* 0x00000013000d9213 */ /* 0x000fc60000000000 */
[----:B------:R-:W-:Y:S02]  /*0a00*/  @!P1 IMAD.MOV.U32 R19, RZ, RZ, R17 ;  /* 0x000000ffff139224 */ /* 0x000fe400078e0011 */
[----:B------:R-:W-:-:S03]  /*0a10*/  IMAD.MOV.U32 R17, RZ, RZ, R23 ;  /* 0x000000ffff117224 */ /* 0x000fc600078e0017 */
[----:B------:R-:W-:Y:S01]  /*0a20*/  @!P1 IADD3 R19, PT, PT, R19, R14, R13 ;  /* 0x0000000e13139210 */ /* 0x000fe20007ffe00d */
[--C-:B------:R-:W-:Y:S02]  /*0a30*/  IMAD.MOV.U32 R14, RZ, RZ, R12.reuse ;  /* 0x000000ffff0e7224 */ /* 0x100fe400078e000c */
[----:B------:R-:W-:Y:S02]  /*0a40*/  IMAD.MOV.U32 R13, RZ, RZ, R11 ;  /* 0x000000ffff0d7224 */ /* 0x000fe400078e000b */
[----:B0-----:R-:W5:Y:S01]  /*0a50*/  TEX.LL RZ, R25, R14, R3, UR4, 2D, 0x1 ;  /* 0x28ff04030e197f60 */ /* 0x001f6200089e01ff */
[----:B------:R0:W5:Y:S01]  /*0a60*/  TEX.LL RZ, R26, R16, R3, UR4, 2D, 0x1 ;  /* 0x28ff0403101a7f60 */ /* 0x00016200089e01ff */
[----:B------:R2:W-:Y:S01]  /*0a70*/  TEX.LL RZ, R27, R10, R3, UR6, 2D, 0x1 ;  /* 0x28ff06030a1b7f60 */ /* 0x0005e200089e01ff */
[----:B-1----:R1:W5:Y:S01]  /*0a80*/  TEX.LL RZ, R28, R12, R3, UR8, 2D, 0x1 ;  /* 0x28ff08030c1c7f60 */ /* 0x00236200089e01ff */
[----:B------:R-:W-:Y:S01]  /*0a90*/  @!P0 IMAD.IADD R29, R22, 0x1, R29 ;  /* 0x00000001161d8824 */ /* 0x000fe200078e021d */
[----:B------:R-:W-:Y:S01]  /*0aa0*/  ISETP.GE.U32.OR P3, PT, R19, R18, P1 ;  /* 0x000000121300720c */ /* 0x000fe20000f66470 */
[----:B------:R-:W-:-:S02]  /*0ab0*/  IMAD.MOV.U32 R22, RZ, RZ, R12 ;  /* 0x000000ffff167224 */ /* 0x000fc400078e000c */
[----:B------:R-:W-:Y:S01]  /*0ac0*/  IMAD.MOV.U32 R18, RZ, RZ, R12 ;  /* 0x000000ffff127224 */ /* 0x000fe200078e000c */
[----:B0-----:R-:W0:Y:S01]  /*0ad0*/  LDCU UR4, c[0x0][0x398] ;  /* 0x00007300ff0477ac */ /* 0x001e220008000800 */
[----:B--2---:R-:W-:Y:S01]  /*0ae0*/  I2FP.F32.U32 R11, R0 ;  /* 0x00000000000b7245 */ /* 0x004fe20000201000 */
[----:B-1----:R-:W-:-:S04]  /*0af0*/  VIADD R13, R0, 0x2 ;  /* 0x00000002000d7836 */ /* 0x002fc80000000000 */
[----:B------:R-:W-:Y:S01]  /*0b00*/  IMAD.MOV.U32 R17, RZ, RZ, R11 ;  /* 0x000000ffff117224 */ /* 0x000fe200078e000b */
[----:B------:R-:W-:-:S05]  /*0b10*/  I2FP.F32.U32 R13, R13 ;  /* 0x0000000d000d7245 */ /* 0x000fca0000201000 */
[----:B------:R-:W-:Y:S01]  /*0b20*/  IMAD.MOV.U32 R19, RZ, RZ, R13 ;  /* 0x000000ffff137224 */ /* 0x000fe200078e000d */
[----:B0-----:R-:W-:Y:S01]  /*0b30*/  TEX.LL RZ, R14, R14, R3, UR4, 2D, 0x1 ;  /* 0x28ff04030e0e7f60 */ /* 0x001fe200089e01ff */
[----:B------:R0:W5:Y:S01]  /*0b40*/  TEX.LL RZ, R22, R22, R3, UR4, 2D, 0x1 ;  /* 0x28ff040316167f60 */ /* 0x00016200089e01ff */
[----:B------:R-:W5:Y:S01]  /*0b50*/  TEX.LL RZ, R10, R10, R3, UR6, 2D, 0x1 ;  /* 0x28ff06030a0a7f60 */ /* 0x000f6200089e01ff */
[----:B------:R-:W5:Y:S01]  /*0b60*/  TEX.LL RZ, R17, R16, R3, UR8, 2D, 0x1 ;  /* 0x28ff080310117f60 */ /* 0x000f6200089e01ff */
[----:B------:R-:W5:Y:S01]  /*0b70*/  TEX.LL RZ, R12, R12, R3, UR6, 2D, 0x1 ;  /* 0x28ff06030c0c7f60 */ /* 0x000f6200089e01ff */
[----:B------:R1:W5:Y:S01]  /*0b80*/  TEX.LL RZ, R18, R18, R3, UR8, 2D, 0x1 ;  /* 0x28ff080312127f60 */ /* 0x00036200089e01ff */
[----:B------:R-:W-:Y:S02]  /*0b90*/  @!P2 IMAD.IADD R29, R6, 0x1, R7 ;  /* 0x00000001061da824 */ /* 0x000fe400078e0207 */
[----:B------:R-:W-:Y:S02]  /*0ba0*/  @!P1 IMAD.IADD R4, R20, 0x1, R4 ;  /* 0x0000000114049824 */ /* 0x000fe400078e0204 */
[----:B------:R-:W-:-:S02]  /*0bb0*/  @!P3 IMAD.IADD R4, R8, 0x1, R9 ;  /* 0x000000010804b824 */ /* 0x000fc400078e0209 */
[----:B------:R-:W-:Y:S02]  /*0bc0*/  IMAD.IADD R5, R24, 0x1, R21 ;  /* 0x0000000118057824 */ /* 0x000fe400078e0215 */
[----:B------:R-:W-:Y:S02]  /*0bd0*/  @!P0 IMAD.MOV.U32 R5, RZ, RZ, R29 ;  /* 0x000000ffff058224 */ /* 0x000fe400078e001d */
[----:B------:R-:W-:Y:S01]  /*0be0*/  @!P1 IMAD.MOV.U32 R5, RZ, RZ, R4 ;  /* 0x000000ffff059224 */ /* 0x000fe200078e0004 */
[----:B0-----:R-:W0:Y:S02]  /*0bf0*/  LDCU.U8 UR4, c[0x0][0x3bc] ;  /* 0x00007780ff0477ac */ /* 0x001e240008000000 */
[----:B0-----:R-:W-:-:S04]  /*0c00*/  UPRMT UR4, UR4, 0x8880, URZ ;  /* 0x0000888004047896 */ /* 0x001fc800080000ff */
[----:B------:R-:W-:Y:S01]  /*0c10*/  UISETP.NE.AND UP0, UPT, UR4, URZ, UPT ;  /* 0x000000ff0400728c */ /* 0x000fe2000bf05270 */
[----:B------:R-:W-:-:S04]  /*0c20*/  DEPBAR.LE SB5, 0x5 ;  /* 0x0000d1400000791a */ /* 0x000fc80000000000 */
[----:B------:R-:W-:Y:S02]  /*0c30*/  LOP3.LUT R25, R25, 0xffff, RZ, 0xc0, !PT ;  /* 0x0000ffff19197812 */ /* 0x000fe400078ec0ff */
[----:B------:R-:W-:Y:S02]  /*0c40*/  LOP3.LUT R26, R26, 0xffff, RZ, 0xc0, !PT ;  /* 0x0000ffff1a1a7812 */ /* 0x000fe400078ec0ff */
[----:B------:R-:W-:Y:S01]  /*0c50*/  LOP3.LUT R28, R28, 0xffff, RZ, 0xc0, !PT ;  /* 0x0000ffff1c1c7812 */ /* 0x000fe200078ec0ff */
[----:B------:R-:W-:Y:S02]  /*0c60*/  IMAD.IADD R25, R25, 0x1, -R24 ;  /* 0x0000000119197824 */ /* 0x000fe400078e0a18 */
[----:B------:R-:W-:-:S03]  /*0c70*/  IMAD.IADD R26, R26, 0x1, -R21 ;  /* 0x000000011a1a7824 */ /* 0x000fc600078e0a15 */
[----:B------:R-:W-:Y:S02]  /*0c80*/  IABS R7, R25 ;  /* 0x0000001900077213 */ /* 0x000fe40000000000 */
[----:B------:R-:W-:-:S05]  /*0c90*/  IABS R4, R26 ;  /* 0x0000001a00047213 */ /* 0x000fca0000000000 */
[----:B------:R-:W-:Y:S02]  /*0ca0*/  IMAD.IADD R4, R4, 0x1, R7 ;  /* 0x0000000104047824 */ /* 0x000fe400078e0207 */
[----:B------:R-:W0:Y:S01]  /*0cb0*/  LDC.64 R6, c[0x0][0x380] ;  /* 0x0000e000ff067b82 */ /* 0x000e220000000a00 */
[----:B------:R-:W-:-:S04]  /*0cc0*/  DEPBAR.LE SB5, 0x3 ;  /* 0x0000d0c00000791a */ /* 0x000fc80000000000 */
[----:B------:R-:W-:Y:S02]  /*0cd0*/  LOP3.LUT R22, R22, 0xffff, RZ, 0xc0, !PT ;  /* 0x0000ffff16167812 */ /* 0x000fe400078ec0ff */
[----:B------:R-:W-:Y:S02]  /*0ce0*/  LOP3.LUT R9, R14, 0xffff, RZ, 0xc0, !PT ;  /* 0x0000ffff0e097812 */ /* 0x000fe400078ec0ff */
[----:B------:R-:W-:Y:S01]  /*0cf0*/  LOP3.LUT R8, R10, 0xffff, RZ, 0xc0, !PT ;  /* 0x0000ffff0a087812 */ /* 0x000fe200078ec0ff */
[----:B------:R-:W-:Y:S01]  /*0d00*/  IMAD.IADD R22, R21, 0x1, -R22 ;  /* 0x0000000115167824 */ /* 0x000fe200078e0a16 */
[----:B-1----:R-:W-:Y:S01]  /*0d10*/  LOP3.LUT R3, R27, 0xffff, RZ, 0xc0, !PT ;  /* 0x0000ffff1b037812 */ /* 0x002fe200078ec0ff */
[----:B------:R-:W-:Y:S01]  /*0d20*/  IMAD.IADD R11, R9, 0x1, -R24 ;  /* 0x00000001090b7824 */ /* 0x000fe200078e0a18 */
[----:B------:R-:W-:-:S04]  /*0d30*/  DEPBAR.LE SB5, 0x2 ;  /* 0x0000d0800000791a */ /* 0x000fc80000000000 */
[C---:B------:R-:W-:Y:S02]  /*0d40*/  LOP3.LUT R9, R17.reuse, R10, RZ, 0xc0, !PT ;  /* 0x0000000a11097212 */ /* 0x040fe400078ec0ff */
[----:B------:R-:W-:Y:S01]  /*0d50*/  LOP3.LUT R10, R17, 0xffff, R10, 0x48, !PT ;  /* 0x0000ffff110a7812 */ /* 0x000fe200078e480a */
[----:B------:R-:W-:Y:S01]  /*0d60*/  IMAD.IADD R3, R3, 0x1, R28 ;  /* 0x0000000103037824 */ /* 0x000fe200078e021c */
[----:B------:R-:W-:Y:S02]  /*0d70*/  IABS R14, R11 ;  /* 0x0000000b000e7213 */ /* 0x000fe40000000000 */
[----:B------:R-:W-:Y:S02]  /*0d80*/  IABS R11, R22 ;  /* 0x00000016000b7213 */ /* 0x000fe40000000000 */
[----:B------:R-:W-:Y:S02]  /*0d90*/  LOP3.LUT R17, R17, 0xffff, RZ, 0xc0, !PT ;  /* 0x0000ffff11117812 */ /* 0x000fe400078ec0ff */
[----:B------:R-:W-:Y:S01]  /*0da0*/  LEA.HI R9, R10, R9, RZ, 0x1f ;  /* 0x000000090a097211 */ /* 0x000fe200078ff8ff */
[----:B------:R-:W-:Y:S01]  /*0db0*/  IMAD.IADD R10, R11, 0x1, R14 ;  /* 0x000000010b0a7824 */ /* 0x000fe200078e020e */
[----:B-----5:R-:W-:Y:S01]  /*0dc0*/  LOP3.LUT R12, R12, 0xffff, RZ, 0xc0, !PT ;  /* 0x0000ffff0c0c7812 */ /* 0x020fe200078ec0ff */
[----:B------:R-:W-:Y:S01]  /*0dd0*/  IMAD.IADD R8, R8, 0x1, -R17 ;  /* 0x0000000108087824 */ /* 0x000fe200078e0a11 */
[----:B------:R-:W-:-:S02]  /*0de0*/  LOP3.LUT R11, R18, 0xffff, RZ, 0xc0, !PT ;  /* 0x0000ffff120b7812 */ /* 0x000fc400078ec0ff */
[----:B------:R-:W-:Y:S02]  /*0df0*/  SHF.R.U32.HI R4, RZ, 0x1, R4 ;  /* 0x00000001ff047819 */ /* 0x000fe40000011604 */
[----:B------:R-:W-:Y:S01]  /*0e00*/  IABS R8, R8 ;  /* 0x0000000800087213 */ /* 0x000fe20000000000 */
[----:B------:R-:W-:Y:S01]  /*0e10*/  IMAD.IADD R11, R12, 0x1, R11 ;  /* 0x000000010c0b7824 */ /* 0x000fe200078e020b */
[----:B------:R-:W-:Y:S02]  /*0e20*/  SHF.R.U32.HI R13, RZ, 0x1, R10 ;  /* 0x00000001ff0d7819 */ /* 0x000fe4000001160a */
[----:B------:R-:W-:Y:S02]  /*0e30*/  LOP3.LUT R9, R9, 0xffff, RZ, 0xc0, !PT ;  /* 0x0000ffff09097812 */ /* 0x000fe400078ec0ff */
[----:B------:R-:W-:Y:S01]  /*0e40*/  VIMNMX3.U32 R4, R8, R4, R13, !PT ;  /* 0x000000040804720f */ /* 0x000fe2000780000d */
        /* <DEDUP_REMOVED lines=13> */
.L_x_21:
[----:B------:R-:W1:Y:S01]  /*0f20*/  LDCU UR4, c[0x0][0x3a8] ;  /* 0x00007500ff0477ac */ /* 0x000e620008000800 */
[----:B------:R-:W-:Y:S01]  /*0f30*/  SHF.R.U32.HI R5, RZ, 0x1, R5 ;  /* 0x00000001ff057819 */ /* 0x000fe20000011605 */
[----:B-1----:R-:W-:-:S03]  /*0f40*/  IMAD R3, R0, UR4, R2 ;  /* 0x0000000400037c24 */ /* 0x002fc6000f8e0202 */
[----:B------:R-:W-:Y:S01]  /*0f50*/  VIADDMNMX.U32 R0, R4, R9, R5, PT ;  /* 0x0000000904007246 */ /* 0x000fe20003800005 */
[----:B0-----:R-:W-:-:S03]  /*0f60*/  IMAD.WIDE R6, R3, 0x2, R6 ;  /* 0x0000000203067825 */ /* 0x001fc600078e0206 */
[----:B------:R-:W-:-:S05]  /*0f70*/  VIADDMNMX R9, R9, -R4, R0, !PT ;  /* 0x8000000409097246 */ /* 0x000fca0007800100 */
[----:B------:R-:W-:Y:S01]  /*0f80*/  STG.E.U16 desc[UR10][R6.64], R9 ;  /* 0x0000000906007986 */ /* 0x000fe2000c10150a */
[----:B------:R-:W-:Y:S05]  /*0f90*/  EXIT ;  /* 0x000000000000794d */ /* 0x000fea0003800000 */
.L_x_22:
        /* <DEDUP_REMOVED lines=14> */
.L_x_28:


//--------------------- .text.yadif_uchar         --------------------------
	.section	.text.yadif_uchar,"ax",@progbits
	.align	128
        .global         yadif_uchar
        .type           yadif_uchar,@function
        .size           yadif_uchar,(.L_x_29 - yadif_uchar)
        .other          yadif_uchar,@"STO_CUDA_ENTRY STV_DEFAULT"
yadif_uchar:
.text.yadif_uchar:
        /* <DEDUP_REMOVED lines=24> */
[----:B------:R-:W1:Y:S01]  /*0180*/  LDCU.64 UR6, c[0x0][0x380] ;  /* 0x00007000ff0677ac */ /* 0x000e620008000a00 */
[----:B0-----:R-:W0:Y:S02]  /*0190*/  LDCU UR4, c[0x0][0x3a8] ;  /* 0x00007500ff0477ac */ /* 0x001e240008000800 */
[----:B0-----:R-:W-:-:S05]  /*01a0*/  IMAD R0, R0, UR4, R2 ;  /* 0x0000000400007c24 */ /* 0x001fca000f8e0202 */
[----:B-1----:R-:W-:-:S04]  /*01b0*/  IADD3 R2, P0, PT, R0, UR6, RZ ;  /* 0x0000000600027c10 */ /* 0x002fc8000ff1e0ff */
[----:B------:R-:W-:-:S05]  /*01c0*/  LEA.HI.X.SX32 R3, R0, UR7, 0x1, P0 ;  /* 0x0000000700037c11 */ /* 0x000fca00080f0eff */
[----:B-----5:R-:W-:Y:S01]  /*01d0*/  STG.E.U8 desc[UR10][R2.64], R5 ;  /* 0x0000000502007986 */ /* 0x020fe2000c10110a */
[----:B------:R-:W-:Y:S05]  /*01e0*/  EXIT ;  /* 0x000000000000794d */ /* 0x000fea0003800000 */
.L_x_23:
        /* <DEDUP_REMOVED lines=152> */
[----:B------:R-:W-:Y:S01]  /*0b70*/  TEX.LL RZ, R16, R16, R3, UR8, 2D, 0x1 ;  /* 0x28ff080310107f60 */ /* 0x000fe200089e01ff */
        /* <DEDUP_REMOVED lines=19> */
[----:B------:R-:W-:-:S05]  /*0cb0*/  IMAD.IADD R4, R4, 0x1, R7 ;  /* 0x0000000104047824 */ /* 0x000fca00078e0207 */
[----:B------:R-:W-:-:S04]  /*0cc0*/  LOP3.LUT R4, R4, 0xffff, RZ, 0xc0, !PT ;  /* 0x0000ffff04047812 */ /* 0x000fc800078ec0ff */
[----:B------:R-:W-:Y:S01]  /*0cd0*/  SHF.R.U32.HI R6, RZ, 0x1, R4 ;  /* 0x00000001ff067819 */ /* 0x000fe20000011604 */
        /* <DEDUP_REMOVED lines=8> */
[----:B------:R-:W-:Y:S02]  /*0d60*/  LOP3.LUT R12, R12, 0xff, RZ, 0xc0, !PT ;  /* 0x000000ff0c0c7812 */ /* 0x000fe400078ec0ff */
[----:B------:R-:W-:Y:S01]  /*0d70*/  IABS R8, R22 ;  /* 0x0000001600087213 */ /* 0x000fe20000000000 */
[----:B------:R-:W-:Y:S01]  /*0d80*/  IMAD.IADD R3, R3, 0x1, R28 ;  /* 0x0000000103037824 */ /* 0x000fe200078e021c */
[----:B------:R-:W-:Y:S02]  /*0d90*/  IABS R9, R7 ;  /* 0x0000000700097213 */ /* 0x000fe40000000000 */
[----:B------:R-:W-:Y:S02]  /*0da0*/  LOP3.LUT R7, R16, 0xff, RZ, 0xc0, !PT ;  /* 0x000000ff10077812 */ /* 0x000fe400078ec0ff */
[----:B------:R-:W-:Y:S01]  /*0db0*/  LOP3.LUT R6, R6, 0xffff, RZ, 0xc0, !PT ;  /* 0x0000ffff06067812 */ /* 0x000fe200078ec0ff */
[----:B------:R-:W-:Y:S02]  /*0dc0*/  IMAD.IADD R8, R8, 0x1, R9 ;  /* 0x0000000108087824 */ /* 0x000fe400078e0209 */
[----:B------:R-:W-:-:S02]  /*0dd0*/  IMAD.IADD R4, R10, 0x1, R7 ;  /* 0x000000010a047824 */ /* 0x000fc400078e0207 */
[----:B------:R-:W-:Y:S01]  /*0de0*/  IMAD.IADD R7, R10, 0x1, -R7 ;  /* 0x000000010a077824 */ /* 0x000fe200078e0a07 */
[----:B------:R-:W-:Y:S02]  /*0df0*/  LOP3.LUT R8, R8, 0xffff, RZ, 0xc0, !PT ;  /* 0x0000ffff08087812 */ /* 0x000fe400078ec0ff */
[----:B------:R-:W-:Y:S02]  /*0e00*/  SHF.R.U32.HI R4, RZ, 0x1, R4 ;  /* 0x00000001ff047819 */ /* 0x000fe40000011604 */
[----:B------:R-:W-:Y:S02]  /*0e10*/  SHF.R.U32.HI R8, RZ, 0x1, R8 ;  /* 0x00000001ff087819 */ /* 0x000fe40000011608 */
[----:B------:R-:W-:Y:S02]  /*0e20*/  IABS R10, R7 ;  /* 0x00000007000a7213 */ /* 0x000fe40000000000 */
[----:B-----5:R-:W-:Y:S02]  /*0e30*/  LOP3.LUT R7, R18, 0xff, RZ, 0xc0, !PT ;  /* 0x000000ff12077812 */ /* 0x020fe400078ec0ff */
[----:B------:R-:W-:-:S03]  /*0e40*/  LOP3.LUT R9, R8, 0xffff, RZ, 0xc0, !PT ;  /* 0x0000ffff08097812 */ /* 0x000fc600078ec0ff */
[----:B------:R-:W-:Y:S01]  /*0e50*/  IMAD.IADD R7, R12, 0x1, R7 ;  /* 0x000000010c077824 */ /* 0x000fe200078e0207 */
[----:B------:R-:W-:Y:S01]  /*0e60*/  VIMNMX3.U32 R9, R10, R6, R9, !PT ;  /* 0x000000060a09720f */ /* 0x000fe20007800009 */
[----:B------:R-:W-:Y:S06]  /*0e70*/  BRA.U UP0, `(.L_x_24) ;  /* 0x0000000100307547 */ /* 0x000fec000b800000 */
[--C-:B------:R-:W-:Y:S02]  /*0e80*/  IMAD.MOV R6, RZ, RZ, -R21.reuse ;  /* 0x000000ffff067224 */ /* 0x100fe400078e0a15 */
[--C-:B------:R-:W-:Y:S02]  /*0e90*/  IMAD.MOV R8, RZ, RZ, -R24.reuse ;  /* 0x000000ffff087224 */ /* 0x100fe400078e0a18 */
[C---:B------:R-:W-:Y:S01]  /*0ea0*/  IMAD.IADD R21, R4.reuse, 0x1, -R21 ;  /* 0x0000000104157824 */ /* 0x040fe200078e0a15 */
        /* <DEDUP_REMOVED lines=9> */
.L_x_24:
[----:B------:R-:W0:Y:S01]  /*0f40*/  LDCU UR4, c[0x0][0x3a8] ;  /* 0x00007500ff0477ac */ /* 0x000e220008000800 */
[----:B------:R-:W1:Y:S01]  /*0f50*/  LDCU.64 UR6, c[0x0][0x380] ;  /* 0x00007000ff0677ac */ /* 0x000e620008000a00 */
[----:B0-----:R-:W-:Y:S01]  /*0f60*/  IMAD R3, R0, UR4, R2 ;  /* 0x0000000400037c24 */ /* 0x001fe2000f8e0202 */
[----:B------:R-:W-:-:S04]  /*0f70*/  SHF.R.U32.HI R0, RZ, 0x1, R5 ;  /* 0x00000001ff007819 */ /* 0x000fc80000011605 */
[----:B-1----:R-:W-:Y:S02]  /*0f80*/  IADD3 R2, P0, PT, R3, UR6, RZ ;  /* 0x0000000603027c10 */ /* 0x002fe4000ff1e0ff */
[----:B------:R-:W-:Y:S02]  /*0f90*/  VIADDMNMX.U32 R0, R9, R4, R0, PT ;  /* 0x0000000409007246 */ /* 0x000fe40003800000 */
[----:B------:R-:W-:Y:S02]  /*0fa0*/  LEA.HI.X.SX32 R3, R3, UR7, 0x1, P0 ;  /* 0x0000000703037c11 */ /* 0x000fe400080f0eff */
[----:B------:R-:W-:-:S05]  /*0fb0*/  VIADDMNMX R9, R4, -R9, R0, !PT ;  /* 0x8000000904097246 */ /* 0x000fca0007800100 */
[----:B------:R-:W-:Y:S01]  /*0fc0*/  STG.E.U8 desc[UR10][R2.64], R9 ;  /* 0x0000000902007986 */ /* 0x000fe2000c10110a */
[----:B------:R-:W-:Y:S05]  /*0fd0*/  EXIT ;  /* 0x000000000000794d */ /* 0x000fea0003800000 */
.L_x_25:
        /* <DEDUP_REMOVED lines=10> */
.L_x_29:


//--------------------- .nv.shared.reserved.0     --------------------------
	.section	.nv.shared.reserved.0,"aw",@nobits
	.weak		__nv_reservedSMEM_offset_0_alias
	.size		__nv_reservedSMEM_offset_0_alias, 0, 64
	.other		__nv_reservedSMEM_offset_0_alias,@"STO_CUDA_RESERVED_SHARED STV_DEFAULT"
__nv_reservedSMEM_offset_0_alias:
	.zero		0
	.zero		64


//--------------------- .nv.constant0.yadif_ushort2 --------------------------
	.section	.nv.constant0.yadif_ushort2,"a",@progbits
	.sectionflags	@""
	.align	4
.nv.constant0.yadif_ushort2:
	.zero		957


//--------------------- .nv.constant0.yadif_uchar2 --------------------------
	.section	.nv.constant0.yadif_uchar2,"a",@progbits
	.sectionflags	@""
	.align	4
.nv.constant0.yadif_uchar2:
	.zero		957


//--------------------- .nv.constant0.yadif_ushort --------------------------
	.section	.nv.constant0.yadif_ushort,"a",@progbits
	.sectionflags	@""
	.align	4
.nv.constant0.yadif_ushort:
	.zero		957


//--------------------- .nv.constant0.yadif_uchar --------------------------
	.section	.nv.constant0.yadif_uchar,"a",@progbits
	.sectionflags	@""
	.align	4
.nv.constant0.yadif_uchar:
	.zero		957


//--------------------- SYMBOLS --------------------------

	.type		.nv.reservedSmem.offset0,@object
	.size		.nv.reservedSmem.offset0,0x4
